	.target	sm_100a

	.elftype	@"ET_EXEC"


//--------------------- .note.nv.tkinfo           --------------------------
	.section	.note.nv.tkinfo,"",@"SHT_NOTE"
	.sectionflags	@"SHF_NOTE_NV_TKINFO"
	.tkinfo
        /*0018*/ 	.word	0x00000002
        /*0030*/ 	.string	""
        /*0030*/ 	.string	"ptxas"
        /*0030*/ 	.string	"Cuda compilation tools, release 13.0, V13.0.88"
        /*0030*/ 	.string	"Build cuda_13.0.r13.0/compiler.36424714_0"
        /*0030*/ 	.string	"-arch sm_100a -m 64 "



//--------------------- .note.nv.cuinfo           --------------------------
	.section	.note.nv.cuinfo,"",@"SHT_NOTE"
	.sectionflags	@"SHF_NOTE_NV_CUINFO"
        /*0018*/ 	.short	0x0002
        /*001a*/ 	.short	0x0064
        /*001c*/ 	.short	0x0082
	.zero		2


//--------------------- .nv.info                  --------------------------
	.section	.nv.info,"",@"SHT_CUDA_INFO"
	.align	4


	//----- nvinfo : EIATTR_REGCOUNT
	.align		4
        /*0000*/ 	.byte	0x04, 0x2f
        /*0002*/ 	.short	(.L_19 - .L_18)
	.align		4
.L_18:
        /*0004*/ 	.word	index@(_ZN7cutlass13device_kernelINS_4gemm6kernel13GemmUniversalIN4cute5tupleIJiiiiEEENS1_10collective13CollectiveMmaINS1_35MainloopSm100TmaUmmaWarpSpecializedILi2ELi2ELi4ENS5_IJNS4_1CILi1EEESB_SB_EEEEENS5_IJNSA_ILi128EEENSA_ILi64EEENSA_ILi256EEEEEENS_6half_tENS5_IJlSB_lEEESI_SJ_NS4_8TiledMMAINS4_8MMA_AtomIJNS4_20SM100_MMA_F16BF16_SSISI_SI_fLi128ELi64ELNS4_4UMMA5MajorE0ELSO_0ELNSN_7ScaleInE0ELSP_0EEEEEENS4_6LayoutISC_NS5_IJNSA_ILi0EEEST_ST_EEEEENS5_IJNS4_10UnderscoreESW_SW_EEEEENS4_13SM90_TMA_LOADENS4_14ComposedLayoutINS4_7SwizzleILi3ELi4ELi3EEENS4_18smem_ptr_flag_bitsILi16EEENSS_INS5_IJNSA_ILi8EEESF_EEENS5_IJSF_SB_EEEEEEEvNS4_8identityESZ_S19_vS1A_EENS_8epilogue10collective18CollectiveEpilogueINS1C_23Sm100TmaWarpSpecializedILi3ELi2ELi32ELb1ELb0EEEJSH_NS5_IJNSS_ISE_SB_EENSS_INSA_ILi32EEESB_EEEEESI_SJ_SI_SJ_NS1C_6fusion15FusionCallbacksIS1G_NS1L_17LinearCombinationISI_fSI_fLNS_15FloatRoundStyleE2EEESH_S1K_JEEENS4_5SM1004TMEM4LOAD26SM100_TMEM_LOAD_32dp32b32xESZ_NS10_INS11_ILi2ELi4ELi3EEES14_NSS_INS5_IJS15_S1I_EEENS5_IJS1I_SB_EEEEEEENS4_39AutoVectorizingCopyWithAssumedAlignmentILi128EEENS4_14SM90_TMA_STOREES1Z_S21_S21_EEEvvEEEEvNT_6ParamsE)
        /*0008*/ 	.word	0x0000006f


	//----- nvinfo : EIATTR_FRAME_SIZE
	.align		4
.L_19:
        /*000c*/ 	.byte	0x04, 0x11
        /*000e*/ 	.short	(.L_21 - .L_20)
	.align		4
.L_20:
        /*0010*/ 	.word	index@($__internal_2_$__cuda_sm10x_tcgen05_guardrail_trap_unallocated_columns_being_dealloced)
        /*0014*/ 	.word	0x00000000


	//----- nvinfo : EIATTR_FRAME_SIZE
	.align		4
.L_21:
        /*0018*/ 	.byte	0x04, 0x11
        /*001a*/ 	.short	(.L_23 - .L_22)
	.align		4
.L_22:
        /*001c*/ 	.word	index@($__internal_1_$__cuda_sm10x_tcgen05_guardrail_trap_phase_invalid_during_alloc)
        /*0020*/ 	.word	0x00000000


	//----- nvinfo : EIATTR_FRAME_SIZE
	.align		4
.L_23:
        /*0024*/ 	.byte	0x04, 0x11
        /*0026*/ 	.short	(.L_25 - .L_24)
	.align		4
.L_24:
        /*0028*/ 	.word	index@($__internal_0_$__cuda_sm10x_tcgen05_guardrail_trap_col_being_dealloced_not_returned_by_alloc)
        /*002c*/ 	.word	0x00000000


	//----- nvinfo : EIATTR_FRAME_SIZE
	.align		4
.L_25:
        /*0030*/ 	.byte	0x04, 0x11
        /*0032*/ 	.short	(.L_27 - .L_26)
	.align		4
.L_26:
        /*0034*/ 	.word	index@(_ZN7cutlass13device_kernelINS_4gemm6kernel13GemmUniversalIN4cute5tupleIJiiiiEEENS1_10collective13CollectiveMmaINS1_35MainloopSm100TmaUmmaWarpSpecializedILi2ELi2ELi4ENS5_IJNS4_1CILi1EEESB_SB_EEEEENS5_IJNSA_ILi128EEENSA_ILi64EEENSA_ILi256EEEEEENS_6half_tENS5_IJlSB_lEEESI_SJ_NS4_8TiledMMAINS4_8MMA_AtomIJNS4_20SM100_MMA_F16BF16_SSISI_SI_fLi128ELi64ELNS4_4UMMA5MajorE0ELSO_0ELNSN_7ScaleInE0ELSP_0EEEEEENS4_6LayoutISC_NS5_IJNSA_ILi0EEEST_ST_EEEEENS5_IJNS4_10UnderscoreESW_SW_EEEEENS4_13SM90_TMA_LOADENS4_14ComposedLayoutINS4_7SwizzleILi3ELi4ELi3EEENS4_18smem_ptr_flag_bitsILi16EEENSS_INS5_IJNSA_ILi8EEESF_EEENS5_IJSF_SB_EEEEEEEvNS4_8identityESZ_S19_vS1A_EENS_8epilogue10collective18CollectiveEpilogueINS1C_23Sm100TmaWarpSpecializedILi3ELi2ELi32ELb1ELb0EEEJSH_NS5_IJNSS_ISE_SB_EENSS_INSA_ILi32EEESB_EEEEESI_SJ_SI_SJ_NS1C_6fusion15FusionCallbacksIS1G_NS1L_17LinearCombinationISI_fSI_fLNS_15FloatRoundStyleE2EEESH_S1K_JEEENS4_5SM1004TMEM4LOAD26SM100_TMEM_LOAD_32dp32b32xESZ_NS10_INS11_ILi2ELi4ELi3EEES14_NSS_INS5_IJS15_S1I_EEENS5_IJS1I_SB_EEEEEEENS4_39AutoVectorizingCopyWithAssumedAlignmentILi128EEENS4_14SM90_TMA_STOREES1Z_S21_S21_EEEvvEEEEvNT_6ParamsE)
        /*0038*/ 	.word	0x00000000


	//----- nvinfo : EIATTR_MIN_STACK_SIZE
	.align		4
.L_27:
        /*003c*/ 	.byte	0x04, 0x12
        /*003e*/ 	.short	(.L_29 - .L_28)
	.align		4
.L_28:
        /*0040*/ 	.word	index@(_ZN7cutlass13device_kernelINS_4gemm6kernel13GemmUniversalIN4cute5tupleIJiiiiEEENS1_10collective13CollectiveMmaINS1_35MainloopSm100TmaUmmaWarpSpecializedILi2ELi2ELi4ENS5_IJNS4_1CILi1EEESB_SB_EEEEENS5_IJNSA_ILi128EEENSA_ILi64EEENSA_ILi256EEEEEENS_6half_tENS5_IJlSB_lEEESI_SJ_NS4_8TiledMMAINS4_8MMA_AtomIJNS4_20SM100_MMA_F16BF16_SSISI_SI_fLi128ELi64ELNS4_4UMMA5MajorE0ELSO_0ELNSN_7ScaleInE0ELSP_0EEEEEENS4_6LayoutISC_NS5_IJNSA_ILi0EEEST_ST_EEEEENS5_IJNS4_10UnderscoreESW_SW_EEEEENS4_13SM90_TMA_LOADENS4_14ComposedLayoutINS4_7SwizzleILi3ELi4ELi3EEENS4_18smem_ptr_flag_bitsILi16EEENSS_INS5_IJNSA_ILi8EEESF_EEENS5_IJSF_SB_EEEEEEEvNS4_8identityESZ_S19_vS1A_EENS_8epilogue10collective18CollectiveEpilogueINS1C_23Sm100TmaWarpSpecializedILi3ELi2ELi32ELb1ELb0EEEJSH_NS5_IJNSS_ISE_SB_EENSS_INSA_ILi32EEESB_EEEEESI_SJ_SI_SJ_NS1C_6fusion15FusionCallbacksIS1G_NS1L_17LinearCombinationISI_fSI_fLNS_15FloatRoundStyleE2EEESH_S1K_JEEENS4_5SM1004TMEM4LOAD26SM100_TMEM_LOAD_32dp32b32xESZ_NS10_INS11_ILi2ELi4ELi3EEES14_NSS_INS5_IJS15_S1I_EEENS5_IJS1I_SB_EEEEEEENS4_39AutoVectorizingCopyWithAssumedAlignmentILi128EEENS4_14SM90_TMA_STOREES1Z_S21_S21_EEEvvEEEEvNT_6ParamsE)
        /*0044*/ 	.word	0x00000000
.L_29:


//--------------------- .nv.compat                --------------------------
	.section	.nv.compat,"",@"SHT_CUDA_COMPAT_INFO"
	.align	4
        /*0000*/ 	.byte	0x02, 0x09, 0x01, 0x00, 0x02, 0x02, 0x02, 0x00, 0x02, 0x05, 0x05, 0x00, 0x03, 0x07, 0x01, 0x01
        /*0010*/ 	.byte	0x02, 0x03, 0x01, 0x00, 0x02, 0x06, 0x01, 0x00, 0x04, 0x0b, 0x08, 0x00, 0x09, 0x00, 0x00, 0x00
        /*0020*/ 	.byte	0x00, 0x00, 0x00, 0x00


//--------------------- .nv.info._ZN7cutlass13device_kernelINS_4gemm6kernel13GemmUniversalIN4cute5tupleIJiiiiEEENS1_10collective13CollectiveMmaINS1_35MainloopSm100TmaUmmaWarpSpecializedILi2ELi2ELi4ENS5_IJNS4_1CILi1EEESB_SB_EEEEENS5_IJNSA_ILi128EEENSA_ILi64EEENSA_ILi256EEEEEENS_6half_tENS5_IJlSB_lEEESI_SJ_NS4_8TiledMMAINS4_8MMA_AtomIJNS4_20SM100_MMA_F16BF16_SSISI_SI_fLi128ELi64ELNS4_4UMMA5MajorE0ELSO_0ELNSN_7ScaleInE0ELSP_0EEEEEENS4_6LayoutISC_NS5_IJNSA_ILi0EEEST_ST_EEEEENS5_IJNS4_10UnderscoreESW_SW_EEEEENS4_13SM90_TMA_LOADENS4_14ComposedLayoutINS4_7SwizzleILi3ELi4ELi3EEENS4_18smem_ptr_flag_bitsILi16EEENSS_INS5_IJNSA_ILi8EEESF_EEENS5_IJSF_SB_EEEEEEEvNS4_8identityESZ_S19_vS1A_EENS_8epilogue10collective18CollectiveEpilogueINS1C_23Sm100TmaWarpSpecializedILi3ELi2ELi32ELb1ELb0EEEJSH_NS5_IJNSS_ISE_SB_EENSS_INSA_ILi32EEESB_EEEEESI_SJ_SI_SJ_NS1C_6fusion15FusionCallbacksIS1G_NS1L_17LinearCombinationISI_fSI_fLNS_15FloatRoundStyleE2EEESH_S1K_JEEENS4_5SM1004TMEM4LOAD26SM100_TMEM_LOAD_32dp32b32xESZ_NS10_INS11_ILi2ELi4ELi3EEES14_NSS_INS5_IJS15_S1I_EEENS5_IJS1I_SB_EEEEEEENS4_39AutoVectorizingCopyWithAssumedAlignmentILi128EEENS4_14SM90_TMA_STOREES1Z_S21_S21_EEEvvEEEEvNT_6ParamsE --------------------------
	.section	.nv.info._ZN7cutlass13device_kernelINS_4gemm6kernel13GemmUniversalIN4cute5tupleIJiiiiEEENS1_10collective13CollectiveMmaINS1_35MainloopSm100TmaUmmaWarpSpecializedILi2ELi2ELi4ENS5_IJNS4_1CILi1EEESB_SB_EEEEENS5_IJNSA_ILi128EEENSA_ILi64EEENSA_ILi256EEEEEENS_6half_tENS5_IJlSB_lEEESI_SJ_NS4_8TiledMMAINS4_8MMA_AtomIJNS4_20SM100_MMA_F16BF16_SSISI_SI_fLi128ELi64ELNS4_4UMMA5MajorE0ELSO_0ELNSN_7ScaleInE0ELSP_0EEEEEENS4_6LayoutISC_NS5_IJNSA_ILi0EEEST_ST_EEEEENS5_IJNS4_10UnderscoreESW_SW_EEEEENS4_13SM90_TMA_LOADENS4_14ComposedLayoutINS4_7SwizzleILi3ELi4ELi3EEENS4_18smem_ptr_flag_bitsILi16EEENSS_INS5_IJNSA_ILi8EEESF_EEENS5_IJSF_SB_EEEEEEEvNS4_8identityESZ_S19_vS1A_EENS_8epilogue10collective18CollectiveEpilogueINS1C_23Sm100TmaWarpSpecializedILi3ELi2ELi32ELb1ELb0EEEJSH_NS5_IJNSS_ISE_SB_EENSS_INSA_ILi32EEESB_EEEEESI_SJ_SI_SJ_NS1C_6fusion15FusionCallbacksIS1G_NS1L_17LinearCombinationISI_fSI_fLNS_15FloatRoundStyleE2EEESH_S1K_JEEENS4_5SM1004TMEM4LOAD26SM100_TMEM_LOAD_32dp32b32xESZ_NS10_INS11_ILi2ELi4ELi3EEES14_NSS_INS5_IJS15_S1I_EEENS5_IJS1I_SB_EEEEEEENS4_39AutoVectorizingCopyWithAssumedAlignmentILi128EEENS4_14SM90_TMA_STOREES1Z_S21_S21_EEEvvEEEEvNT_6ParamsE,"",@"SHT_CUDA_INFO"
	.sectionflags	@""
	.align	4


	//----- nvinfo : EIATTR_CUDA_API_VERSION
	.align		4
        /*0000*/ 	.byte	0x04, 0x37
        /*0002*/ 	.short	(.L_31 - .L_30)
.L_30:
        /*0004*/ 	.word	0x00000082


	//----- nvinfo : EIATTR_KPARAM_INFO
	.align		4
.L_31:
        /*0008*/ 	.byte	0x04, 0x17
        /*000a*/ 	.short	(.L_33 - .L_32)
.L_32:
        /*000c*/ 	.word	0x00000000
        /*0010*/ 	.short	0x0000
        /*0012*/ 	.short	0x0000
        /*0014*/ 	.byte	0x00, 0xf0, 0x01, 0x20


	//----- nvinfo : EIATTR_AT_ENTRY_FRAGMENTS
	.align		4
.L_33:
        /*0018*/ 	.byte	0x04, 0x4f
        /*001a*/ 	.short	(.L_35 - .L_34)


	//   ....[0]....
.L_34:
        /*001c*/ 	.word	0x00000006


	//----- nvinfo : EIATTR_RESERVED_SMEM_USED
	.align		4
.L_35:
        /*0020*/ 	.byte	0x01, 0x41
	.zero		2


	//----- nvinfo : EIATTR_SPARSE_MMA_MASK
	.align		4
        /*0024*/ 	.byte	0x03, 0x50
        /*0026*/ 	.short	0x0000


	//----- nvinfo : EIATTR_TCGEN05_1CTA_USED
	.align		4
        /*0028*/ 	.byte	0x01, 0x51
	.zero		2


	//----- nvinfo : EIATTR_MAXREG_COUNT
	.align		4
        /*002c*/ 	.byte	0x03, 0x1b
        /*002e*/ 	.short	0x00ff


	//----- nvinfo : EIATTR_NUM_BARRIERS
	.align		4
        /*0030*/ 	.byte	0x02, 0x4c
        /*0032*/ 	.byte	0x07
	.zero		1


	//----- nvinfo : EIATTR_EXTERNS
	.align		4
        /*0034*/ 	.byte	0x04, 0x0f
        /*0036*/ 	.short	(.L_37 - .L_36)


	//   ....[0]....
	.align		4
.L_36:
        /*0038*/ 	.word	index@(__assertfail)


	//----- nvinfo : EIATTR_MERCURY_ISA_VERSION
	.align		4
.L_37:
        /*003c*/ 	.byte	0x03, 0x5f
        /*003e*/ 	.short	0x0101


	//----- nvinfo : EIATTR_INT_WARP_WIDE_INSTR_OFFSETS
	.align		4
        /*0040*/ 	.byte	0x04, 0x31
        /*0042*/ 	.short	(.L_39 - .L_38)


	//   ....[0]....
.L_38:
        /*0044*/ 	.word	0x00002220


	//   ....[1]....
        /*0048*/ 	.word	0x00004090


	//   ....[2]....
        /*004c*/ 	.word	0x000040c0


	//   ....[3]....
        /*0050*/ 	.word	0x000040e0


	//   ....[4]....
        /*0054*/ 	.word	0x000049f0


	//   ....[5]....
        /*0058*/ 	.word	0x00004a90


	//   ....[6]....
        /*005c*/ 	.word	0x00004cd0


	//   ....[7]....
        /*0060*/ 	.word	0x00004d90


	//----- nvinfo : EIATTR_COOP_GROUP_MASK_REGIDS
	.align		4
.L_39:
        /*0064*/ 	.byte	0x04, 0x29
        /*0066*/ 	.short	(.L_41 - .L_40)


	//   ....[0]....
.L_40:
        /*0068*/ 	.word	0xffffffff


	//   ....[1]....
        /*006c*/ 	.word	0xffffffff


	//   ....[2]....
        /*0070*/ 	.word	0xffffffff


	//   ....[3]....
        /*0074*/ 	.word	0xffffffff


	//   ....[4]....
        /*0078*/ 	.word	0xffffffff


	//   ....[5]....
        /*007c*/ 	.word	0xffffffff


	//   ....[6]....
        /*0080*/ 	.word	0xffffffff


	//   ....[7]....
        /*0084*/ 	.word	0xffffffff


	//   ....[8]....
        /*0088*/ 	.word	0xffffffff


	//   ....[9]....
        /*008c*/ 	.word	0xffffffff


	//   ....[10]....
        /*0090*/ 	.word	0xffffffff


	//   ....[11]....
        /*0094*/ 	.word	0xffffffff


	//   ....[12]....
        /*0098*/ 	.word	0xffffffff


	//----- nvinfo : EIATTR_COOP_GROUP_INSTR_OFFSETS
	.align		4
.L_41:
        /*009c*/ 	.byte	0x04, 0x28
        /*009e*/ 	.short	(.L_43 - .L_42)


	//   ....[0]....
.L_42:
        /*00a0*/ 	.word	0x00000090


	//   ....[1]....
        /*00a4*/ 	.word	0x000004d0


	//   ....[2]....
        /*00a8*/ 	.word	0x00000600


	//   ....[3]....
        /*00ac*/ 	.word	0x00000780


	//   ....[4]....
        /*00b0*/ 	.word	0x00000880


	//   ....[5]....
        /*00b4*/ 	.word	0x000009f0


	//   ....[6]....
        /*00b8*/ 	.word	0x00000b90


	//   ....[7]....
        /*00bc*/ 	.word	0x00002100


	//   ....[8]....
        /*00c0*/ 	.word	0x00002dc0


	//   ....[9]....
        /*00c4*/ 	.word	0x00002fd0


	//   ....[10]....
        /*00c8*/ 	.word	0x00003000


	//   ....[11]....
        /*00cc*/ 	.word	0x00003f60


	//   ....[12]....
        /*00d0*/ 	.word	0x000041a0


	//----- nvinfo : EIATTR_VRC_CTA_INIT_COUNT
	.align		4
.L_43:
        /*00d4*/ 	.byte	0x02, 0x4a
        /*00d6*/ 	.byte	0x80
	.zero		1


	//----- nvinfo : EIATTR_SYSCALL_OFFSETS
	.align		4
        /*00d8*/ 	.byte	0x04, 0x46
        /*00da*/ 	.short	(.L_45 - .L_44)


	//   ....[0]....
.L_44:
        /*00dc*/ 	.word	0x000059c0


	//   ....[1]....
        /*00e0*/ 	.word	0x00005ab0


	//   ....[2]....
        /*00e4*/ 	.word	0x000062f0


	//   ....[3]....
        /*00e8*/ 	.word	0x00006fa0


	//----- nvinfo : EIATTR_MBARRIER_INSTR_OFFSETS
	.align		4
.L_45:
        /*00ec*/ 	.byte	0x04, 0x39
        /*00ee*/ 	.short	(.L_47 - .L_46)


	//   ....[0]....
.L_46:
        /*00f0*/ 	.word	0x000005b0
        /*00f4*/ 	.word	0x000000ff
        /*00f8*/ 	.word	0x00000000
        /*00fc*/ 	.short	0x0100
        /*00fe*/ 	.byte	0x04
	.zero		1


	//   ....[1]....
        /*0100*/ 	.word	0x000005c0
        /*0104*/ 	.word	0x000000ff
        /*0108*/ 	.word	0x00000010
        /*010c*/ 	.short	0x0100
        /*010e*/ 	.byte	0x04
	.zero		1


	//   ....[2]....
        /*0110*/ 	.word	0x000005d0
        /*0114*/ 	.word	0x000000ff
        /*0118*/ 	.word	0x00000008
        /*011c*/ 	.short	0x0100
        /*011e*/ 	.byte	0x04
	.zero		1


	//   ....[3]....
        /*0120*/ 	.word	0x000005e0
        /*0124*/ 	.word	0x000000ff
        /*0128*/ 	.word	0x00000018
        /*012c*/ 	.short	0x0100
        /*012e*/ 	.byte	0x04
	.zero		1


	//   ....[4]....
        /*0130*/ 	.word	0x00000710
        /*0134*/ 	.word	0x000000ff
        /*0138*/ 	.word	0x00000020
        /*013c*/ 	.short	0x0100
        /*013e*/ 	.byte	0x04
	.zero		1


	//   ....[5]....
        /*0140*/ 	.word	0x00000720
        /*0144*/ 	.word	0x000000ff
        /*0148*/ 	.word	0x00000038
        /*014c*/ 	.short	0x0100
        /*014e*/ 	.byte	0x04
	.zero		1


	//   ....[6]....
        /*0150*/ 	.word	0x00000730
        /*0154*/ 	.word	0x000000ff
        /*0158*/ 	.word	0x00000028
        /*015c*/ 	.short	0x0100
        /*015e*/ 	.byte	0x04
	.zero		1


	//   ....[7]....
        /*0160*/ 	.word	0x00000740
        /*0164*/ 	.word	0x000000ff
        /*0168*/ 	.word	0x00000040
        /*016c*/ 	.short	0x0100
        /*016e*/ 	.byte	0x04
	.zero		1


	//   ....[8]....
        /*0170*/ 	.word	0x00000750
        /*0174*/ 	.word	0x000000ff
        /*0178*/ 	.word	0x00000030
        /*017c*/ 	.short	0x0100
        /*017e*/ 	.byte	0x04
	.zero		1


	//   ....[9]....
        /*0180*/ 	.word	0x00000760
        /*0184*/ 	.word	0x000000ff
        /*0188*/ 	.word	0x00000048
        /*018c*/ 	.short	0x0100
        /*018e*/ 	.byte	0x04
	.zero		1


	//   ....[10]....
        /*0190*/ 	.word	0x00000850
        /*0194*/ 	.word	0x000000ff
        /*0198*/ 	.word	0x00000050
        /*019c*/ 	.short	0x0100
        /*019e*/ 	.byte	0x06
	.zero		1


	//   ....[11]....
        /*01a0*/ 	.word	0x00000860
        /*01a4*/ 	.word	0x000000ff
        /*01a8*/ 	.word	0x00000058
        /*01ac*/ 	.short	0x0100
        /*01ae*/ 	.byte	0x06
	.zero		1


	//   ....[12]....
        /*01b0*/ 	.word	0x000009a0
        /*01b4*/ 	.word	0x000000ff
        /*01b8*/ 	.word	0x00000060
        /*01bc*/ 	.short	0x0100
        /*01be*/ 	.byte	0x06
	.zero		1


	//   ....[13]....
        /*01c0*/ 	.word	0x000009b0
        /*01c4*/ 	.word	0x000000ff
        /*01c8*/ 	.word	0x00000070
        /*01cc*/ 	.short	0x0100
        /*01ce*/ 	.byte	0x06
	.zero		1


	//   ....[14]....
        /*01d0*/ 	.word	0x000009c0
        /*01d4*/ 	.word	0x000000ff
        /*01d8*/ 	.word	0x00000068
        /*01dc*/ 	.short	0x0100
        /*01de*/ 	.byte	0x06
	.zero		1


	//   ....[15]....
        /*01e0*/ 	.word	0x000009d0
        /*01e4*/ 	.word	0x000000ff
        /*01e8*/ 	.word	0x00000078
        /*01ec*/ 	.short	0x0100
        /*01ee*/ 	.byte	0x06
	.zero		1


	//   ....[16]....
        /*01f0*/ 	.word	0x00000b00
        /*01f4*/ 	.word	0x000000ff
        /*01f8*/ 	.word	0x00000080
        /*01fc*/ 	.short	0x0100
        /*01fe*/ 	.byte	0x04
	.zero		1


	//   ....[17]....
        /*0200*/ 	.word	0x00000b10
        /*0204*/ 	.word	0x000000ff
        /*0208*/ 	.word	0x000000a0
        /*020c*/ 	.short	0x0100
        /*020e*/ 	.byte	0x04
	.zero		1


	//   ....[18]....
        /*0210*/ 	.word	0x00000b20
        /*0214*/ 	.word	0x000000ff
        /*0218*/ 	.word	0x00000088
        /*021c*/ 	.short	0x0100
        /*021e*/ 	.byte	0x04
	.zero		1


	//   ....[19]....
        /*0220*/ 	.word	0x00000b30
        /*0224*/ 	.word	0x000000ff
        /*0228*/ 	.word	0x000000a8
        /*022c*/ 	.short	0x0100
        /*022e*/ 	.byte	0x04
	.zero		1


	//   ....[20]....
        /*0230*/ 	.word	0x00000b40
        /*0234*/ 	.word	0x000000ff
        /*0238*/ 	.word	0x00000090
        /*023c*/ 	.short	0x0100
        /*023e*/ 	.byte	0x04
	.zero		1


	//   ....[21]....
        /*0240*/ 	.word	0x00000b50
        /*0244*/ 	.word	0x000000ff
        /*0248*/ 	.word	0x000000b0
        /*024c*/ 	.short	0x0100
        /*024e*/ 	.byte	0x04
	.zero		1


	//   ....[22]....
        /*0250*/ 	.word	0x00000b60
        /*0254*/ 	.word	0x000000ff
        /*0258*/ 	.word	0x00000098
        /*025c*/ 	.short	0x0100
        /*025e*/ 	.byte	0x04
	.zero		1


	//   ....[23]....
        /*0260*/ 	.word	0x00000b70
        /*0264*/ 	.word	0x000000ff
        /*0268*/ 	.word	0x000000b8
        /*026c*/ 	.short	0x0100
        /*026e*/ 	.byte	0x04
	.zero		1


	//   ....[24]....
        /*0270*/ 	.word	0x00000c60
        /*0274*/ 	.word	0x000000ff
        /*0278*/ 	.word	0x000000c0
        /*027c*/ 	.short	0x0100
        /*027e*/ 	.byte	0x04
	.zero		1


	//   ....[25]....
        /*0280*/ 	.word	0x00000c70
        /*0284*/ 	.word	0x000000ff
        /*0288*/ 	.word	0x000000d0
        /*028c*/ 	.short	0x0100
        /*028e*/ 	.byte	0x04
	.zero		1


	//   ....[26]....
        /*0290*/ 	.word	0x00000c80
        /*0294*/ 	.word	0x000000ff
        /*0298*/ 	.word	0x000000c8
        /*029c*/ 	.short	0x0100
        /*029e*/ 	.byte	0x04
	.zero		1


	//   ....[27]....
        /*02a0*/ 	.word	0x00000c90
        /*02a4*/ 	.word	0x000000ff
        /*02a8*/ 	.word	0x000000d8
        /*02ac*/ 	.short	0x0100
        /*02ae*/ 	.byte	0x04
	.zero		1


	//   ....[28]....
        /*02b0*/ 	.word	0x00001560
        /*02b4*/ 	.word	0x00000002
        /*02b8*/ 	.word	0x000000d0
        /*02bc*/ 	.short	0x010a
        /*02be*/ 	.byte	0xff
	.zero		1


	//   ....[29]....
        /*02c0*/ 	.word	0x00001590
        /*02c4*/ 	.word	0x00000002
        /*02c8*/ 	.word	0x000000c0
        /*02cc*/ 	.short	0x0101
        /*02ce*/ 	.byte	0xff
	.zero		1


	//   ....[30]....
        /*02d0*/ 	.word	0x00001660
        /*02d4*/ 	.word	0x000000ff
        /*02d8*/ 	.word	0x00000010
        /*02dc*/ 	.short	0x010a
        /*02de*/ 	.byte	0x04
	.zero		1


	//   ....[31]....
        /*02e0*/ 	.word	0x00001700
        /*02e4*/ 	.word	0x000000ff
        /*02e8*/ 	.word	0x00000010
        /*02ec*/ 	.short	0x010a
        /*02ee*/ 	.byte	0x39
	.zero		1


	//   ....[32]....
        /*02f0*/ 	.word	0x00001800
        /*02f4*/ 	.word	0x000000ff
        /*02f8*/ 	.word	0x00000010
        /*02fc*/ 	.short	0x010a
        /*02fe*/ 	.byte	0x04
	.zero		1


	//   ....[33]....
        /*0300*/ 	.word	0x00001bc0
        /*0304*/ 	.word	0x000000ff
        /*0308*/ 	.word	0x00000058
        /*030c*/ 	.short	0x0101
        /*030e*/ 	.byte	0x0d
	.zero		1


	//   ....[34]....
        /*0310*/ 	.word	0x00001be0
        /*0314*/ 	.word	0x000000ff
        /*0318*/ 	.word	0x00000010
        /*031c*/ 	.short	0x010a
        /*031e*/ 	.byte	0x04
	.zero		1


	//   ....[35]....
        /*0320*/ 	.word	0x00001c60
        /*0324*/ 	.word	0x000000ff
        /*0328*/ 	.word	0x00000010
        /*032c*/ 	.short	0x010a
        /*032e*/ 	.byte	0x39
	.zero		1


	//   ....[36]....
        /*0330*/ 	.word	0x00001d60
        /*0334*/ 	.word	0x000000ff
        /*0338*/ 	.word	0x00000010
        /*033c*/ 	.short	0x010a
        /*033e*/ 	.byte	0x04
	.zero		1


	//   ....[37]....
        /*0340*/ 	.word	0x00002130
        /*0344*/ 	.word	0x00000002
        /*0348*/ 	.word	0x00000060
        /*034c*/ 	.short	0x010a
        /*034e*/ 	.byte	0xff
	.zero		1


	//   ....[38]....
        /*0350*/ 	.word	0x000021f0
        /*0354*/ 	.word	0x00000002
        /*0358*/ 	.word	0x00000000
        /*035c*/ 	.short	0x0101
        /*035e*/ 	.byte	0xff
	.zero		1


	//   ....[39]....
        /*0360*/ 	.word	0x00002750
        /*0364*/ 	.word	0x000000ff
        /*0368*/ 	.word	0x00000000
        /*036c*/ 	.short	0x010a
        /*036e*/ 	.byte	0x04
	.zero		1


	//   ....[40]....
        /*0370*/ 	.word	0x000027f0
        /*0374*/ 	.word	0x00000000
        /*0378*/ 	.word	0x00000000
        /*037c*/ 	.short	0x010a
        /*037e*/ 	.byte	0xff
	.zero		1


	//   ....[41]....
        /*0380*/ 	.word	0x00002910
        /*0384*/ 	.word	0x00000000
        /*0388*/ 	.word	0x000000c0
        /*038c*/ 	.short	0x010a
        /*038e*/ 	.byte	0xff
	.zero		1


	//   ....[42]....
        /*0390*/ 	.word	0x00002980
        /*0394*/ 	.word	0x00000000
        /*0398*/ 	.word	0x00000000
        /*039c*/ 	.short	0x0101
        /*039e*/ 	.byte	0xff
	.zero		1


	//   ....[43]....
        /*03a0*/ 	.word	0x000029a0
        /*03a4*/ 	.word	0x000000ff
        /*03a8*/ 	.word	0x00000070
        /*03ac*/ 	.short	0x010a
        /*03ae*/ 	.byte	0x04
	.zero		1


	//   ....[44]....
        /*03b0*/ 	.word	0x00002ac0
        /*03b4*/ 	.word	0x00000000
        /*03b8*/ 	.word	0x00000060
        /*03bc*/ 	.short	0x010a
        /*03be*/ 	.byte	0xff
	.zero		1


	//   ....[45]....
        /*03c0*/ 	.word	0x00002bc0
        /*03c4*/ 	.word	0x00000000
        /*03c8*/ 	.word	0x00000000
        /*03cc*/ 	.short	0x0101
        /*03ce*/ 	.byte	0xff
	.zero		1


	//   ....[46]....
        /*03d0*/ 	.word	0x00002c50
        /*03d4*/ 	.word	0x000000ff
        /*03d8*/ 	.word	0x00000070
        /*03dc*/ 	.short	0x0106
        /*03de*/ 	.byte	0x04
	.zero		1


	//   ....[47]....
        /*03e0*/ 	.word	0x00002c70
        /*03e4*/ 	.word	0x000000ff
        /*03e8*/ 	.word	0x00000070
        /*03ec*/ 	.short	0x010a
        /*03ee*/ 	.byte	0x04
	.zero		1


	//   ....[48]....
        /*03f0*/ 	.word	0x00002d00
        /*03f4*/ 	.word	0x000000ff
        /*03f8*/ 	.word	0x00000070
        /*03fc*/ 	.short	0x0106
        /*03fe*/ 	.byte	0x07
	.zero		1


	//   ....[49]....
        /*0400*/ 	.word	0x00002d40
        /*0404*/ 	.word	0x00000000
        /*0408*/ 	.word	0x00000070
        /*040c*/ 	.short	0x010a
        /*040e*/ 	.byte	0xff
	.zero		1


	//   ....[50]....
        /*0410*/ 	.word	0x00003280
        /*0414*/ 	.word	0x00000000
        /*0418*/ 	.word	0x00000060
        /*041c*/ 	.short	0x010a
        /*041e*/ 	.byte	0xff
	.zero		1


	//   ....[51]....
        /*0420*/ 	.word	0x000033c0
        /*0424*/ 	.word	0x00000003
        /*0428*/ 	.word	0x00000000
        /*042c*/ 	.short	0x0101
        /*042e*/ 	.byte	0xff
	.zero		1


	//   ....[52]....
        /*0430*/ 	.word	0x000033d0
        /*0434*/ 	.word	0x000000ff
        /*0438*/ 	.word	0x00000000
        /*043c*/ 	.short	0x010a
        /*043e*/ 	.byte	0x04
	.zero		1


	//   ....[53]....
        /*0440*/ 	.word	0x000033f0
        /*0444*/ 	.word	0x000000ff
        /*0448*/ 	.word	0x000000a0
        /*044c*/ 	.short	0x010a
        /*044e*/ 	.byte	0x07
	.zero		1


	//   ....[54]....
        /*0450*/ 	.word	0x000034c0
        /*0454*/ 	.word	0x000000ff
        /*0458*/ 	.word	0x00000000
        /*045c*/ 	.short	0x010a
        /*045e*/ 	.byte	0x05
	.zero		1


	//   ....[55]....
        /*0460*/ 	.word	0x00003610
        /*0464*/ 	.word	0x000000ff
        /*0468*/ 	.word	0x00000000
        /*046c*/ 	.short	0x010a
        /*046e*/ 	.byte	0x07
	.zero		1


	//   ....[56]....
        /*0470*/ 	.word	0x00003d80
        /*0474*/ 	.word	0x000000ff
        /*0478*/ 	.word	0x00000000
        /*047c*/ 	.short	0x010a
        /*047e*/ 	.byte	0x04
	.zero		1


	//   ....[57]....
        /*0480*/ 	.word	0x00003e20
        /*0484*/ 	.word	0x000000ff
        /*0488*/ 	.word	0x00000000
        /*048c*/ 	.short	0x010a
        /*048e*/ 	.byte	0x05
	.zero		1


	//   ....[58]....
        /*0490*/ 	.word	0x00003eb0
        /*0494*/ 	.word	0x000000ff
        /*0498*/ 	.word	0x00000000
        /*049c*/ 	.short	0x010a
        /*049e*/ 	.byte	0x05
	.zero		1


	//   ....[59]....
        /*04a0*/ 	.word	0x00003f40
        /*04a4*/ 	.word	0x000000ff
        /*04a8*/ 	.word	0x00000000
        /*04ac*/ 	.short	0x010a
        /*04ae*/ 	.byte	0x04
	.zero		1


	//   ....[60]....
        /*04b0*/ 	.word	0x00004390
        /*04b4*/ 	.word	0x00000000
        /*04b8*/ 	.word	0x00000060
        /*04bc*/ 	.short	0x010a
        /*04be*/ 	.byte	0xff
	.zero		1


	//   ....[61]....
        /*04c0*/ 	.word	0x00004450
        /*04c4*/ 	.word	0x00000000
        /*04c8*/ 	.word	0x00000000
        /*04cc*/ 	.short	0x0101
        /*04ce*/ 	.byte	0xff
	.zero		1


	//   ....[62]....
        /*04d0*/ 	.word	0x00004770
        /*04d4*/ 	.word	0x000000ff
        /*04d8*/ 	.word	0x00000058
        /*04dc*/ 	.short	0x010a
        /*04de*/ 	.byte	0x0d
	.zero		1


	//   ....[63]....
        /*04e0*/ 	.word	0x00004990
        /*04e4*/ 	.word	0x000000ff
        /*04e8*/ 	.word	0x00000038
        /*04ec*/ 	.short	0x010a
        /*04ee*/ 	.byte	0x04
	.zero		1


	//   ....[64]....
        /*04f0*/ 	.word	0x00004b90
        /*04f4*/ 	.word	0x000000ff
        /*04f8*/ 	.word	0x00000020
        /*04fc*/ 	.short	0x010b
        /*04fe*/ 	.byte	0x04
	.zero		1


	//   ....[65]....
        /*0500*/ 	.word	0x00004be0
        /*0504*/ 	.word	0x000000ff
        /*0508*/ 	.word	0x00000000
        /*050c*/ 	.short	0x0101
        /*050e*/ 	.byte	0x0e
	.zero		1


	//   ....[66]....
        /*0510*/ 	.word	0x00004c20
        /*0514*/ 	.word	0x000000ff
        /*0518*/ 	.word	0x00000038
        /*051c*/ 	.short	0x010a
        /*051e*/ 	.byte	0x06
	.zero		1


	//   ....[67]....
        /*0520*/ 	.word	0x00004e60
        /*0524*/ 	.word	0x000000ff
        /*0528*/ 	.word	0x00000020
        /*052c*/ 	.short	0x010b
        /*052e*/ 	.byte	0x06
	.zero		1


	//   ....[68]....
        /*0530*/ 	.word	0x00004e70
        /*0534*/ 	.word	0x000000ff
        /*0538*/ 	.word	0x00000000
        /*053c*/ 	.short	0x0101
        /*053e*/ 	.byte	0x04
	.zero		1


	//   ....[69]....
        /*0540*/ 	.word	0x00004f20
        /*0544*/ 	.word	0x000000ff
        /*0548*/ 	.word	0x00000000
        /*054c*/ 	.short	0x010a
        /*054e*/ 	.byte	0x04
	.zero		1


	//   ....[70]....
        /*0550*/ 	.word	0x00004fb0
        /*0554*/ 	.word	0x000000ff
        /*0558*/ 	.word	0x00000000
        /*055c*/ 	.short	0x010a
        /*055e*/ 	.byte	0x05
	.zero		1


	//   ....[71]....
        /*0560*/ 	.word	0x00005050
        /*0564*/ 	.word	0x00000000
        /*0568*/ 	.word	0x00000000
        /*056c*/ 	.short	0x010a
        /*056e*/ 	.byte	0xff
	.zero		1


	//   ....[72]....
        /*0570*/ 	.word	0x00005390
        /*0574*/ 	.word	0x00000000
        /*0578*/ 	.word	0x00000060
        /*057c*/ 	.short	0x010a
        /*057e*/ 	.byte	0xff
	.zero		1


	//   ....[73]....
        /*0580*/ 	.word	0x000054a0
        /*0584*/ 	.word	0x00000000
        /*0588*/ 	.word	0x00000000
        /*058c*/ 	.short	0x0101
        /*058e*/ 	.byte	0xff
	.zero		1


	//   ....[74]....
        /*0590*/ 	.word	0x00005f40
        /*0594*/ 	.word	0x00000000
        /*0598*/ 	.word	0x00000020
        /*059c*/ 	.short	0x010a
        /*059e*/ 	.byte	0xff
	.zero		1


	//   ....[75]....
        /*05a0*/ 	.word	0x00005fb0
        /*05a4*/ 	.word	0x00000049
        /*05a8*/ 	.word	0x00000080
        /*05ac*/ 	.short	0x010a
        /*05ae*/ 	.byte	0xff
	.zero		1


	//   ....[76]....
        /*05b0*/ 	.word	0x000060a0
        /*05b4*/ 	.word	0x00000000
        /*05b8*/ 	.word	0x00000020
        /*05bc*/ 	.short	0x010a
        /*05be*/ 	.byte	0xff
	.zero		1


	//   ....[77]....
        /*05c0*/ 	.word	0x000061d0
        /*05c4*/ 	.word	0x00000049
        /*05c8*/ 	.word	0x00000080
        /*05cc*/ 	.short	0x010a
        /*05ce*/ 	.byte	0xff
	.zero		1


	//   ....[78]....
        /*05d0*/ 	.word	0x00006ce0
        /*05d4*/ 	.word	0x00000000
        /*05d8*/ 	.word	0x00000000
        /*05dc*/ 	.short	0x0101
        /*05de*/ 	.byte	0xff
	.zero		1


	//   ....[79]....
        /*05e0*/ 	.word	0x00006cf0
        /*05e4*/ 	.word	0x00000002
        /*05e8*/ 	.word	0x00000020
        /*05ec*/ 	.short	0x010a
        /*05ee*/ 	.byte	0xff
	.zero		1


	//   ....[80]....
        /*05f0*/ 	.word	0x00006dc0
        /*05f4*/ 	.word	0x00000002
        /*05f8*/ 	.word	0x00000020
        /*05fc*/ 	.short	0x010a
        /*05fe*/ 	.byte	0xff
	.zero		1


	//   ....[81]....
        /*0600*/ 	.word	0x00007110
        /*0604*/ 	.word	0x000000ff
        /*0608*/ 	.word	0x00000000
        /*060c*/ 	.short	0x0101
        /*060e*/ 	.byte	0x04
	.zero		1


	//   ....[82]....
        /*0610*/ 	.word	0x00007a60
        /*0614*/ 	.word	0x00000000
        /*0618*/ 	.word	0x00000000
        /*061c*/ 	.short	0x0101
        /*061e*/ 	.byte	0xff
	.zero		1


	//   ....[83]....
        /*0620*/ 	.word	0x00007cd0
        /*0624*/ 	.word	0x000000ff
        /*0628*/ 	.word	0x00000000
        /*062c*/ 	.short	0x0101
        /*062e*/ 	.byte	0x04
	.zero		1


	//   ....[84]....
        /*0630*/ 	.word	0x00007cf0
        /*0634*/ 	.word	0x00000002
        /*0638*/ 	.word	0x000000d0
        /*063c*/ 	.short	0x010a
        /*063e*/ 	.byte	0xff
	.zero		1


	//   ....[85]....
        /*0640*/ 	.word	0x00007d50
        /*0644*/ 	.word	0x00000002
        /*0648*/ 	.word	0x00000010
        /*064c*/ 	.short	0x010a
        /*064e*/ 	.byte	0xff
	.zero		1


	//   ....[86]....
        /*0650*/ 	.word	0x00007db0
        /*0654*/ 	.word	0x00000002
        /*0658*/ 	.word	0x00000010
        /*065c*/ 	.short	0x010a
        /*065e*/ 	.byte	0xff
	.zero		1


	//   ....[87]....
        /*0660*/ 	.word	0x00007e00
        /*0664*/ 	.word	0x00000002
        /*0668*/ 	.word	0x00000060
        /*066c*/ 	.short	0x010a
        /*066e*/ 	.byte	0xff
	.zero		1


	//   ....[88]....
        /*0670*/ 	.word	0x00007e60
        /*0674*/ 	.word	0x00000000
        /*0678*/ 	.word	0x00000000
        /*067c*/ 	.short	0x010a
        /*067e*/ 	.byte	0xff
	.zero		1


	//   ....[89]....
        /*0680*/ 	.word	0x00007eb0
        /*0684*/ 	.word	0x00000000
        /*0688*/ 	.word	0x000000c0
        /*068c*/ 	.short	0x010a
        /*068e*/ 	.byte	0xff
	.zero		1


	//   ....[90]....
        /*0690*/ 	.word	0x00007f10
        /*0694*/ 	.word	0x00000000
        /*0698*/ 	.word	0x00000070
        /*069c*/ 	.short	0x010a
        /*069e*/ 	.byte	0xff
	.zero		1


	//   ....[91]....
        /*06a0*/ 	.word	0x00007f60
        /*06a4*/ 	.word	0x00000000
        /*06a8*/ 	.word	0x00000060
        /*06ac*/ 	.short	0x010a
        /*06ae*/ 	.byte	0xff
	.zero		1


	//   ....[92]....
        /*06b0*/ 	.word	0x00007fc0
        /*06b4*/ 	.word	0x00000000
        /*06b8*/ 	.word	0x00000070
        /*06bc*/ 	.short	0x010a
        /*06be*/ 	.byte	0xff
	.zero		1


	//   ....[93]....
        /*06c0*/ 	.word	0x00008010
        /*06c4*/ 	.word	0x00000000
        /*06c8*/ 	.word	0x00000060
        /*06cc*/ 	.short	0x010a
        /*06ce*/ 	.byte	0xff
	.zero		1


	//   ....[94]....
        /*06d0*/ 	.word	0x00008080
        /*06d4*/ 	.word	0x00000002
        /*06d8*/ 	.word	0x000000a0
        /*06dc*/ 	.short	0x010a
        /*06de*/ 	.byte	0xff
	.zero		1


	//   ....[95]....
        /*06e0*/ 	.word	0x000080e0
        /*06e4*/ 	.word	0x00000000
        /*06e8*/ 	.word	0x00000000
        /*06ec*/ 	.short	0x010a
        /*06ee*/ 	.byte	0xff
	.zero		1


	//   ....[96]....
        /*06f0*/ 	.word	0x00008140
        /*06f4*/ 	.word	0x00000000
        /*06f8*/ 	.word	0x00000000
        /*06fc*/ 	.short	0x010a
        /*06fe*/ 	.byte	0xff
	.zero		1


	//   ....[97]....
        /*0700*/ 	.word	0x000081a0
        /*0704*/ 	.word	0x00000000
        /*0708*/ 	.word	0x00000000
        /*070c*/ 	.short	0x010a
        /*070e*/ 	.byte	0xff
	.zero		1


	//   ....[98]....
        /*0710*/ 	.word	0x00008200
        /*0714*/ 	.word	0x00000000
        /*0718*/ 	.word	0x00000000
        /*071c*/ 	.short	0x010a
        /*071e*/ 	.byte	0xff
	.zero		1


	//   ....[99]....
        /*0720*/ 	.word	0x00008260
        /*0724*/ 	.word	0x00000000
        /*0728*/ 	.word	0x00000000
        /*072c*/ 	.short	0x010a
        /*072e*/ 	.byte	0xff
	.zero		1


	//   ....[100]....
        /*0730*/ 	.word	0x000082b0
        /*0734*/ 	.word	0x00000000
        /*0738*/ 	.word	0x00000060
        /*073c*/ 	.short	0x010a
        /*073e*/ 	.byte	0xff
	.zero		1


	//   ....[101]....
        /*0740*/ 	.word	0x00008310
        /*0744*/ 	.word	0x00000000
        /*0748*/ 	.word	0x00000058
        /*074c*/ 	.short	0x010a
        /*074e*/ 	.byte	0xff
	.zero		1


	//   ....[102]....
        /*0750*/ 	.word	0x00008370
        /*0754*/ 	.word	0x00000000
        /*0758*/ 	.word	0x00000038
        /*075c*/ 	.short	0x010a
        /*075e*/ 	.byte	0xff
	.zero		1


	//   ....[103]....
        /*0760*/ 	.word	0x000083d0
        /*0764*/ 	.word	0x00000000
        /*0768*/ 	.word	0x00000038
        /*076c*/ 	.short	0x010a
        /*076e*/ 	.byte	0xff
	.zero		1


	//   ....[104]....
        /*0770*/ 	.word	0x00008430
        /*0774*/ 	.word	0x00000000
        /*0778*/ 	.word	0x00000000
        /*077c*/ 	.short	0x010a
        /*077e*/ 	.byte	0xff
	.zero		1


	//   ....[105]....
        /*0780*/ 	.word	0x00008490
        /*0784*/ 	.word	0x00000000
        /*0788*/ 	.word	0x00000000
        /*078c*/ 	.short	0x010a
        /*078e*/ 	.byte	0xff
	.zero		1


	//   ....[106]....
        /*0790*/ 	.word	0x000084e0
        /*0794*/ 	.word	0x00000000
        /*0798*/ 	.word	0x00000060
        /*079c*/ 	.short	0x010a
        /*079e*/ 	.byte	0xff
	.zero		1


	//   ....[107]....
        /*07a0*/ 	.word	0x00008530
        /*07a4*/ 	.word	0x00000000
        /*07a8*/ 	.word	0x00000020
        /*07ac*/ 	.short	0x010a
        /*07ae*/ 	.byte	0xff
	.zero		1


	//   ....[108]....
        /*07b0*/ 	.word	0x00008580
        /*07b4*/ 	.word	0x00000049
        /*07b8*/ 	.word	0x00000080
        /*07bc*/ 	.short	0x010a
        /*07be*/ 	.byte	0xff
	.zero		1


	//   ....[109]....
        /*07c0*/ 	.word	0x000085d0
        /*07c4*/ 	.word	0x00000002
        /*07c8*/ 	.word	0x00000020
        /*07cc*/ 	.short	0x010a
        /*07ce*/ 	.byte	0xff
	.zero		1


	//----- nvinfo : EIATTR_NUM_MBARRIERS
	.align		4
.L_47:
        /*07d0*/ 	.byte	0x03, 0x38
        /*07d2*/ 	.short	0x001c


	//----- nvinfo : EIATTR_EXIT_INSTR_OFFSETS
	.align		4
        /*07d4*/ 	.byte	0x04, 0x1c
        /*07d6*/ 	.short	(.L_49 - .L_48)


	//   ....[0]....
.L_48:
        /*07d8*/ 	.word	0x00002820


	//   ....[1]....
        /*07dc*/ 	.word	0x00002d10


	//   ....[2]....
        /*07e0*/ 	.word	0x00002d70


	//   ....[3]....
        /*07e4*/ 	.word	0x000041b0


	//   ....[4]....
        /*07e8*/ 	.word	0x00005080


	//   ....[5]....
        /*07ec*/ 	.word	0x000050c0


	//   ....[6]....
        /*07f0*/ 	.word	0x00007bc0


	//   ....[7]....
        /*07f4*/ 	.word	0x00007c40


	//   ....[8]....
        /*07f8*/ 	.word	0x00007c70


	//   ....[9]....
        /*07fc*/ 	.word	0x00007ce0


	//----- nvinfo : EIATTR_MAX_THREADS
	.align		4
.L_49:
        /*0800*/ 	.byte	0x04, 0x05
        /*0802*/ 	.short	(.L_51 - .L_50)
.L_50:
        /*0804*/ 	.word	0x00000100
        /*0808*/ 	.word	0x00000001
        /*080c*/ 	.word	0x00000001


	//----- nvinfo : EIATTR_CRS_STACK_SIZE
	.align		4
.L_51:
        /*0810*/ 	.byte	0x04, 0x1e
        /*0812*/ 	.short	(.L_53 - .L_52)
.L_52:
        /*0814*/ 	.word	0x00000000


	//----- nvinfo : EIATTR_CBANK_PARAM_SIZE
	.align		4
.L_53:
        /*0818*/ 	.byte	0x03, 0x19
        /*081a*/ 	.short	0x0800


	//----- nvinfo : EIATTR_PARAM_CBANK
	.align		4
        /*081c*/ 	.byte	0x04, 0x0a
        /*081e*/ 	.short	(.L_55 - .L_54)
	.align		4
.L_54:
        /*0820*/ 	.word	index@(.nv.constant0._ZN7cutlass13device_kernelINS_4gemm6kernel13GemmUniversalIN4cute5tupleIJiiiiEEENS1_10collective13CollectiveMmaINS1_35MainloopSm100TmaUmmaWarpSpecializedILi2ELi2ELi4ENS5_IJNS4_1CILi1EEESB_SB_EEEEENS5_IJNSA_ILi128EEENSA_ILi64EEENSA_ILi256EEEEEENS_6half_tENS5_IJlSB_lEEESI_SJ_NS4_8TiledMMAINS4_8MMA_AtomIJNS4_20SM100_MMA_F16BF16_SSISI_SI_fLi128ELi64ELNS4_4UMMA5MajorE0ELSO_0ELNSN_7ScaleInE0ELSP_0EEEEEENS4_6LayoutISC_NS5_IJNSA_ILi0EEEST_ST_EEEEENS5_IJNS4_10UnderscoreESW_SW_EEEEENS4_13SM90_TMA_LOADENS4_14ComposedLayoutINS4_7SwizzleILi3ELi4ELi3EEENS4_18smem_ptr_flag_bitsILi16EEENSS_INS5_IJNSA_ILi8EEESF_EEENS5_IJSF_SB_EEEEEEEvNS4_8identityESZ_S19_vS1A_EENS_8epilogue10collective18CollectiveEpilogueINS1C_23Sm100TmaWarpSpecializedILi3ELi2ELi32ELb1ELb0EEEJSH_NS5_IJNSS_ISE_SB_EENSS_INSA_ILi32EEESB_EEEEESI_SJ_SI_SJ_NS1C_6fusion15FusionCallbacksIS1G_NS1L_17LinearCombinationISI_fSI_fLNS_15FloatRoundStyleE2EEESH_S1K_JEEENS4_5SM1004TMEM4LOAD26SM100_TMEM_LOAD_32dp32b32xESZ_NS10_INS11_ILi2ELi4ELi3EEES14_NSS_INS5_IJS15_S1I_EEENS5_IJS1I_SB_EEEEEEENS4_39AutoVectorizingCopyWithAssumedAlignmentILi128EEENS4_14SM90_TMA_STOREES1Z_S21_S21_EEEvvEEEEvNT_6ParamsE)
        /*0824*/ 	.short	0x0380
        /*0826*/ 	.short	0x0800


	//----- nvinfo : EIATTR_SW_WAR
	.align		4
.L_55:
        /*0828*/ 	.byte	0x04, 0x36
        /*082a*/ 	.short	(.L_57 - .L_56)
.L_56:
        /*082c*/ 	.word	0x00000008
.L_57:


//--------------------- .nv.callgraph             --------------------------
	.section	.nv.callgraph,"",@"SHT_CUDA_CALLGRAPH"
	.align	4
	.sectionentsize	8
	.align		4
        /*0000*/ 	.word	0x00000000
	.align		4
        /*0004*/ 	.word	0xffffffff
	.align		4
        /*0008*/ 	.word	index@(_ZN7cutlass13device_kernelINS_4gemm6kernel13GemmUniversalIN4cute5tupleIJiiiiEEENS1_10collective13CollectiveMmaINS1_35MainloopSm100TmaUmmaWarpSpecializedILi2ELi2ELi4ENS5_IJNS4_1CILi1EEESB_SB_EEEEENS5_IJNSA_ILi128EEENSA_ILi64EEENSA_ILi256EEEEEENS_6half_tENS5_IJlSB_lEEESI_SJ_NS4_8TiledMMAINS4_8MMA_AtomIJNS4_20SM100_MMA_F16BF16_SSISI_SI_fLi128ELi64ELNS4_4UMMA5MajorE0ELSO_0ELNSN_7ScaleInE0ELSP_0EEEEEENS4_6LayoutISC_NS5_IJNSA_ILi0EEEST_ST_EEEEENS5_IJNS4_10UnderscoreESW_SW_EEEEENS4_13SM90_TMA_LOADENS4_14ComposedLayoutINS4_7SwizzleILi3ELi4ELi3EEENS4_18smem_ptr_flag_bitsILi16EEENSS_INS5_IJNSA_ILi8EEESF_EEENS5_IJSF_SB_EEEEEEEvNS4_8identityESZ_S19_vS1A_EENS_8epilogue10collective18CollectiveEpilogueINS1C_23Sm100TmaWarpSpecializedILi3ELi2ELi32ELb1ELb0EEEJSH_NS5_IJNSS_ISE_SB_EENSS_INSA_ILi32EEESB_EEEEESI_SJ_SI_SJ_NS1C_6fusion15FusionCallbacksIS1G_NS1L_17LinearCombinationISI_fSI_fLNS_15FloatRoundStyleE2EEESH_S1K_JEEENS4_5SM1004TMEM4LOAD26SM100_TMEM_LOAD_32dp32b32xESZ_NS10_INS11_ILi2ELi4ELi3EEES14_NSS_INS5_IJS15_S1I_EEENS5_IJS1I_SB_EEEEEEENS4_39AutoVectorizingCopyWithAssumedAlignmentILi128EEENS4_14SM90_TMA_STOREES1Z_S21_S21_EEEvvEEEEvNT_6ParamsE)
	.align		4
        /*000c*/ 	.word	index@(__assertfail)
	.align		4
        /*0010*/ 	.word	0x00000000
	.align		4
        /*0014*/ 	.word	0xfffffffe
	.align		4
        /*0018*/ 	.word	0x00000000
	.align		4
        /*001c*/ 	.word	0xfffffffd
	.align		4
        /*0020*/ 	.word	0x00000000
	.align		4
        /*0024*/ 	.word	0xfffffffc


//--------------------- .nv.constant4             --------------------------
	.section	.nv.constant4,"a",@progbits
	.align	8
	.align		8
.nv.constant4:
        /*0000*/ 	.dword	__assertfail
	.align		8
        /*0008*/ 	.dword	__unnamed_1
	.align		8
        /*0010*/ 	.dword	__unnamed_2
	.align		8
        /*0018*/ 	.dword	_ZN39_INTERNAL_13afd0dd_4_k_cu_dcc4666c_37104cuda3std3__45__cpo5beginE
	.align		8
        /*0020*/ 	.dword	_ZN39_INTERNAL_13afd0dd_4_k_cu_dcc4666c_37104cuda3std3__45__cpo3endE
	.align		8
        /*0028*/ 	.dword	_ZN39_INTERNAL_13afd0dd_4_k_cu_dcc4666c_37104cuda3std3__45__cpo6cbeginE
	.align		8
        /*0030*/ 	.dword	_ZN39_INTERNAL_13afd0dd_4_k_cu_dcc4666c_37104cuda3std3__45__cpo4cendE
	.align		8
        /*0038*/ 	.dword	_ZN39_INTERNAL_13afd0dd_4_k_cu_dcc4666c_37104cuda3std3__441_GLOBAL__N__13afd0dd_4_k_cu_dcc4666c_37106ignoreE
	.align		8
        /*0040*/ 	.dword	_ZN39_INTERNAL_13afd0dd_4_k_cu_dcc4666c_37104cuda3std3__419piecewise_constructE
	.align		8
        /*0048*/ 	.dword	_ZN39_INTERNAL_13afd0dd_4_k_cu_dcc4666c_37104cuda3std3__48in_placeE
	.align		8
        /*0050*/ 	.dword	_ZN39_INTERNAL_13afd0dd_4_k_cu_dcc4666c_37104cuda3std6ranges3__45__cpo4swapE
	.align		8
        /*0058*/ 	.dword	_ZN39_INTERNAL_13afd0dd_4_k_cu_dcc4666c_37104cuda3std6ranges3__45__cpo9iter_moveE
	.align		8
        /*0060*/ 	.dword	_ZN39_INTERNAL_13afd0dd_4_k_cu_dcc4666c_37104cute7productE
	.align		8
        /*0068*/ 	.dword	_ZN39_INTERNAL_13afd0dd_4_k_cu_dcc4666c_37104cute1_E
	.align		8
        /*0070*/ 	.dword	$str$25
	.align		8
        /*0078*/ 	.dword	$str$26
	.align		8
        /*0080*/ 	.dword	$str$27
	.align		8
        /*0088*/ 	.dword	$str$28


//--------------------- .text._ZN7cutlass13device_kernelINS_4gemm6kernel13GemmUniversalIN4cute5tupleIJiiiiEEENS1_10collective13CollectiveMmaINS1_35MainloopSm100TmaUmmaWarpSpecializedILi2ELi2ELi4ENS5_IJNS4_1CILi1EEESB_SB_EEEEENS5_IJNSA_ILi128EEENSA_ILi64EEENSA_ILi256EEEEEENS_6half_tENS5_IJlSB_lEEESI_SJ_NS4_8TiledMMAINS4_8MMA_AtomIJNS4_20SM100_MMA_F16BF16_SSISI_SI_fLi128ELi64ELNS4_4UMMA5MajorE0ELSO_0ELNSN_7ScaleInE0ELSP_0EEEEEENS4_6LayoutISC_NS5_IJNSA_ILi0EEEST_ST_EEEEENS5_IJNS4_10UnderscoreESW_SW_EEEEENS4_13SM90_TMA_LOADENS4_14ComposedLayoutINS4_7SwizzleILi3ELi4ELi3EEENS4_18smem_ptr_flag_bitsILi16EEENSS_INS5_IJNSA_ILi8EEESF_EEENS5_IJSF_SB_EEEEEEEvNS4_8identityESZ_S19_vS1A_EENS_8epilogue10collective18CollectiveEpilogueINS1C_23Sm100TmaWarpSpecializedILi3ELi2ELi32ELb1ELb0EEEJSH_NS5_IJNSS_ISE_SB_EENSS_INSA_ILi32EEESB_EEEEESI_SJ_SI_SJ_NS1C_6fusion15FusionCallbacksIS1G_NS1L_17LinearCombinationISI_fSI_fLNS_15FloatRoundStyleE2EEESH_S1K_JEEENS4_5SM1004TMEM4LOAD26SM100_TMEM_LOAD_32dp32b32xESZ_NS10_INS11_ILi2ELi4ELi3EEES14_NSS_INS5_IJS15_S1I_EEENS5_IJS1I_SB_EEEEEEENS4_39AutoVectorizingCopyWithAssumedAlignmentILi128EEENS4_14SM90_TMA_STOREES1Z_S21_S21_EEEvvEEEEvNT_6ParamsE --------------------------
	.section	.text._ZN7cutlass13device_kernelINS_4gemm6kernel13GemmUniversalIN4cute5tupleIJiiiiEEENS1_10collective13CollectiveMmaINS1_35MainloopSm100TmaUmmaWarpSpecializedILi2ELi2ELi4ENS5_IJNS4_1CILi1EEESB_SB_EEEEENS5_IJNSA_ILi128EEENSA_ILi64EEENSA_ILi256EEEEEENS_6half_tENS5_IJlSB_lEEESI_SJ_NS4_8TiledMMAINS4_8MMA_AtomIJNS4_20SM100_MMA_F16BF16_SSISI_SI_fLi128ELi64ELNS4_4UMMA5MajorE0ELSO_0ELNSN_7ScaleInE0ELSP_0EEEEEENS4_6LayoutISC_NS5_IJNSA_ILi0EEEST_ST_EEEEENS5_IJNS4_10UnderscoreESW_SW_EEEEENS4_13SM90_TMA_LOADENS4_14ComposedLayoutINS4_7SwizzleILi3ELi4ELi3EEENS4_18smem_ptr_flag_bitsILi16EEENSS_INS5_IJNSA_ILi8EEESF_EEENS5_IJSF_SB_EEEEEEEvNS4_8identityESZ_S19_vS1A_EENS_8epilogue10collective18CollectiveEpilogueINS1C_23Sm100TmaWarpSpecializedILi3ELi2ELi32ELb1ELb0EEEJSH_NS5_IJNSS_ISE_SB_EENSS_INSA_ILi32EEESB_EEEEESI_SJ_SI_SJ_NS1C_6fusion15FusionCallbacksIS1G_NS1L_17LinearCombinationISI_fSI_fLNS_15FloatRoundStyleE2EEESH_S1K_JEEENS4_5SM1004TMEM4LOAD26SM100_TMEM_LOAD_32dp32b32xESZ_NS10_INS11_ILi2ELi4ELi3EEES14_NSS_INS5_IJS15_S1I_EEENS5_IJS1I_SB_EEEEEEENS4_39AutoVectorizingCopyWithAssumedAlignmentILi128EEENS4_14SM90_TMA_STOREES1Z_S21_S21_EEEvvEEEEvNT_6ParamsE,"ax",@progbits
	.align	128
.text._ZN7cutlass13device_kernelINS_4gemm6kernel13GemmUniversalIN4cute5tupleIJiiiiEEENS1_10collective13CollectiveMmaINS1_35MainloopSm100TmaUmmaWarpSpecializedILi2ELi2ELi4ENS5_IJNS4_1CILi1EEESB_SB_EEEEENS5_IJNSA_ILi128EEENSA_ILi64EEENSA_ILi256EEEEEENS_6half_tENS5_IJlSB_lEEESI_SJ_NS4_8TiledMMAINS4_8MMA_AtomIJNS4_20SM100_MMA_F16BF16_SSISI_SI_fLi128ELi64ELNS4_4UMMA5MajorE0ELSO_0ELNSN_7ScaleInE0ELSP_0EEEEEENS4_6LayoutISC_NS5_IJNSA_ILi0EEEST_ST_EEEEENS5_IJNS4_10UnderscoreESW_SW_EEEEENS4_13SM90_TMA_LOADENS4_14ComposedLayoutINS4_7SwizzleILi3ELi4ELi3EEENS4_18smem_ptr_flag_bitsILi16EEENSS_INS5_IJNSA_ILi8EEESF_EEENS5_IJSF_SB_EEEEEEEvNS4_8identityESZ_S19_vS1A_EENS_8epilogue10collective18CollectiveEpilogueINS1C_23Sm100TmaWarpSpecializedILi3ELi2ELi32ELb1ELb0EEEJSH_NS5_IJNSS_ISE_SB_EENSS_INSA_ILi32EEESB_EEEEESI_SJ_SI_SJ_NS1C_6fusion15FusionCallbacksIS1G_NS1L_17LinearCombinationISI_fSI_fLNS_15FloatRoundStyleE2EEESH_S1K_JEEENS4_5SM1004TMEM4LOAD26SM100_TMEM_LOAD_32dp32b32xESZ_NS10_INS11_ILi2ELi4ELi3EEES14_NSS_INS5_IJS15_S1I_EEENS5_IJS1I_SB_EEEEEEENS4_39AutoVectorizingCopyWithAssumedAlignmentILi128EEENS4_14SM90_TMA_STOREES1Z_S21_S21_EEEvvEEEEvNT_6ParamsE:
        .type           _ZN7cutlass13device_kernelINS_4gemm6kernel13GemmUniversalIN4cute5tupleIJiiiiEEENS1_10collective13CollectiveMmaINS1_35MainloopSm100TmaUmmaWarpSpecializedILi2ELi2ELi4ENS5_IJNS4_1CILi1EEESB_SB_EEEEENS5_IJNSA_ILi128EEENSA_ILi64EEENSA_ILi256EEEEEENS_6half_tENS5_IJlSB_lEEESI_SJ_NS4_8TiledMMAINS4_8MMA_AtomIJNS4_20SM100_MMA_F16BF16_SSISI_SI_fLi128ELi64ELNS4_4UMMA5MajorE0ELSO_0ELNSN_7ScaleInE0ELSP_0EEEEEENS4_6LayoutISC_NS5_IJNSA_ILi0EEEST_ST_EEEEENS5_IJNS4_10UnderscoreESW_SW_EEEEENS4_13SM90_TMA_LOADENS4_14ComposedLayoutINS4_7SwizzleILi3ELi4ELi3EEENS4_18smem_ptr_flag_bitsILi16EEENSS_INS5_IJNSA_ILi8EEESF_EEENS5_IJSF_SB_EEEEEEEvNS4_8identityESZ_S19_vS1A_EENS_8epilogue10collective18CollectiveEpilogueINS1C_23Sm100TmaWarpSpecializedILi3ELi2ELi32ELb1ELb0EEEJSH_NS5_IJNSS_ISE_SB_EENSS_INSA_ILi32EEESB_EEEEESI_SJ_SI_SJ_NS1C_6fusion15FusionCallbacksIS1G_NS1L_17LinearCombinationISI_fSI_fLNS_15FloatRoundStyleE2EEESH_S1K_JEEENS4_5SM1004TMEM4LOAD26SM100_TMEM_LOAD_32dp32b32xESZ_NS10_INS11_ILi2ELi4ELi3EEES14_NSS_INS5_IJS15_S1I_EEENS5_IJS1I_SB_EEEEEEENS4_39AutoVectorizingCopyWithAssumedAlignmentILi128EEENS4_14SM90_TMA_STOREES1Z_S21_S21_EEEvvEEEEvNT_6ParamsE,@function
        .size           _ZN7cutlass13device_kernelINS_4gemm6kernel13GemmUniversalIN4cute5tupleIJiiiiEEENS1_10collective13CollectiveMmaINS1_35MainloopSm100TmaUmmaWarpSpecializedILi2ELi2ELi4ENS5_IJNS4_1CILi1EEESB_SB_EEEEENS5_IJNSA_ILi128EEENSA_ILi64EEENSA_ILi256EEEEEENS_6half_tENS5_IJlSB_lEEESI_SJ_NS4_8TiledMMAINS4_8MMA_AtomIJNS4_20SM100_MMA_F16BF16_SSISI_SI_fLi128ELi64ELNS4_4UMMA5MajorE0ELSO_0ELNSN_7ScaleInE0ELSP_0EEEEEENS4_6LayoutISC_NS5_IJNSA_ILi0EEEST_ST_EEEEENS5_IJNS4_10UnderscoreESW_SW_EEEEENS4_13SM90_TMA_LOADENS4_14ComposedLayoutINS4_7SwizzleILi3ELi4ELi3EEENS4_18smem_ptr_flag_bitsILi16EEENSS_INS5_IJNSA_ILi8EEESF_EEENS5_IJSF_SB_EEEEEEEvNS4_8identityESZ_S19_vS1A_EENS_8epilogue10collective18CollectiveEpilogueINS1C_23Sm100TmaWarpSpecializedILi3ELi2ELi32ELb1ELb0EEEJSH_NS5_IJNSS_ISE_SB_EENSS_INSA_ILi32EEESB_EEEEESI_SJ_SI_SJ_NS1C_6fusion15FusionCallbacksIS1G_NS1L_17LinearCombinationISI_fSI_fLNS_15FloatRoundStyleE2EEESH_S1K_JEEENS4_5SM1004TMEM4LOAD26SM100_TMEM_LOAD_32dp32b32xESZ_NS10_INS11_ILi2ELi4ELi3EEES14_NSS_INS5_IJS15_S1I_EEENS5_IJS1I_SB_EEEEEEENS4_39AutoVectorizingCopyWithAssumedAlignmentILi128EEENS4_14SM90_TMA_STOREES1Z_S21_S21_EEEvvEEEEvNT_6ParamsE,(.L_x_152 - _ZN7cutlass13device_kernelINS_4gemm6kernel13GemmUniversalIN4cute5tupleIJiiiiEEENS1_10collective13CollectiveMmaINS1_35MainloopSm100TmaUmmaWarpSpecializedILi2ELi2ELi4ENS5_IJNS4_1CILi1EEESB_SB_EEEEENS5_IJNSA_ILi128EEENSA_ILi64EEENSA_ILi256EEEEEENS_6half_tENS5_IJlSB_lEEESI_SJ_NS4_8TiledMMAINS4_8MMA_AtomIJNS4_20SM100_MMA_F16BF16_SSISI_SI_fLi128ELi64ELNS4_4UMMA5MajorE0ELSO_0ELNSN_7ScaleInE0ELSP_0EEEEEENS4_6LayoutISC_NS5_IJNSA_ILi0EEEST_ST_EEEEENS5_IJNS4_10UnderscoreESW_SW_EEEEENS4_13SM90_TMA_LOADENS4_14ComposedLayoutINS4_7SwizzleILi3ELi4ELi3EEENS4_18smem_ptr_flag_bitsILi16EEENSS_INS5_IJNSA_ILi8EEESF_EEENS5_IJSF_SB_EEEEEEEvNS4_8identityESZ_S19_vS1A_EENS_8epilogue10collective18CollectiveEpilogueINS1C_23Sm100TmaWarpSpecializedILi3ELi2ELi32ELb1ELb0EEEJSH_NS5_IJNSS_ISE_SB_EENSS_INSA_ILi32EEESB_EEEEESI_SJ_SI_SJ_NS1C_6fusion15FusionCallbacksIS1G_NS1L_17LinearCombinationISI_fSI_fLNS_15FloatRoundStyleE2EEESH_S1K_JEEENS4_5SM1004TMEM4LOAD26SM100_TMEM_LOAD_32dp32b32xESZ_NS10_INS11_ILi2ELi4ELi3EEES14_NSS_INS5_IJS15_S1I_EEENS5_IJS1I_SB_EEEEEEENS4_39AutoVectorizingCopyWithAssumedAlignmentILi128EEENS4_14SM90_TMA_STOREES1Z_S21_S21_EEEvvEEEEvNT_6ParamsE)
        .other          _ZN7cutlass13device_kernelINS_4gemm6kernel13GemmUniversalIN4cute5tupleIJiiiiEEENS1_10collective13CollectiveMmaINS1_35MainloopSm100TmaUmmaWarpSpecializedILi2ELi2ELi4ENS5_IJNS4_1CILi1EEESB_SB_EEEEENS5_IJNSA_ILi128EEENSA_ILi64EEENSA_ILi256EEEEEENS_6half_tENS5_IJlSB_lEEESI_SJ_NS4_8TiledMMAINS4_8MMA_AtomIJNS4_20SM100_MMA_F16BF16_SSISI_SI_fLi128ELi64ELNS4_4UMMA5MajorE0ELSO_0ELNSN_7ScaleInE0ELSP_0EEEEEENS4_6LayoutISC_NS5_IJNSA_ILi0EEEST_ST_EEEEENS5_IJNS4_10UnderscoreESW_SW_EEEEENS4_13SM90_TMA_LOADENS4_14ComposedLayoutINS4_7SwizzleILi3ELi4ELi3EEENS4_18smem_ptr_flag_bitsILi16EEENSS_INS5_IJNSA_ILi8EEESF_EEENS5_IJSF_SB_EEEEEEEvNS4_8identityESZ_S19_vS1A_EENS_8epilogue10collective18CollectiveEpilogueINS1C_23Sm100TmaWarpSpecializedILi3ELi2ELi32ELb1ELb0EEEJSH_NS5_IJNSS_ISE_SB_EENSS_INSA_ILi32EEESB_EEEEESI_SJ_SI_SJ_NS1C_6fusion15FusionCallbacksIS1G_NS1L_17LinearCombinationISI_fSI_fLNS_15FloatRoundStyleE2EEESH_S1K_JEEENS4_5SM1004TMEM4LOAD26SM100_TMEM_LOAD_32dp32b32xESZ_NS10_INS11_ILi2ELi4ELi3EEES14_NSS_INS5_IJS15_S1I_EEENS5_IJS1I_SB_EEEEEEENS4_39AutoVectorizingCopyWithAssumedAlignmentILi128EEENS4_14SM90_TMA_STOREES1Z_S21_S21_EEEvvEEEEvNT_6ParamsE,@"STO_CUDA_ENTRY STV_DEFAULT"
_ZN7cutlass13device_kernelINS_4gemm6kernel13GemmUniversalIN4cute5tupleIJiiiiEEENS1_10collective13CollectiveMmaINS1_35MainloopSm100TmaUmmaWarpSpecializedILi2ELi2ELi4ENS5_IJNS4_1CILi1EEESB_SB_EEEEENS5_IJNSA_ILi128EEENSA_ILi64EEENSA_ILi256EEEEEENS_6half_tENS5_IJlSB_lEEESI_SJ_NS4_8TiledMMAINS4_8MMA_AtomIJNS4_20SM100_MMA_F16BF16_SSISI_SI_fLi128ELi64ELNS4_4UMMA5MajorE0ELSO_0ELNSN_7ScaleInE0ELSP_0EEEEEENS4_6LayoutISC_NS5_IJNSA_ILi0EEEST_ST_EEEEENS5_IJNS4_10UnderscoreESW_SW_EEEEENS4_13SM90_TMA_LOADENS4_14ComposedLayoutINS4_7SwizzleILi3ELi4ELi3EEENS4_18smem_ptr_flag_bitsILi16EEENSS_INS5_IJNSA_ILi8EEESF_EEENS5_IJSF_SB_EEEEEEEvNS4_8identityESZ_S19_vS1A_EENS_8epilogue10collective18CollectiveEpilogueINS1C_23Sm100TmaWarpSpecializedILi3ELi2ELi32ELb1ELb0EEEJSH_NS5_IJNSS_ISE_SB_EENSS_INSA_ILi32EEESB_EEEEESI_SJ_SI_SJ_NS1C_6fusion15FusionCallbacksIS1G_NS1L_17LinearCombinationISI_fSI_fLNS_15FloatRoundStyleE2EEESH_S1K_JEEENS4_5SM1004TMEM4LOAD26SM100_TMEM_LOAD_32dp32b32xESZ_NS10_INS11_ILi2ELi4ELi3EEES14_NSS_INS5_IJS15_S1I_EEENS5_IJS1I_SB_EEEEEEENS4_39AutoVectorizingCopyWithAssumedAlignmentILi128EEENS4_14SM90_TMA_STOREES1Z_S21_S21_EEEvvEEEEvNT_6ParamsE:
[----:B------:R-:W1:Y:S01]  /*0000*/  LDC R1, c[0x0][0x37c] ;  /* 0x0000df00ff017b82 */ /* 0x000e620000000800 */
[----:B------:R-:W2:Y:S01]  /*0010*/  S2R R93, SR_TID.X ;  /* 0x00000000005d7919 */ /* 0x000ea20000002100 */
[----:B------:R-:W3:Y:S01]  /*0020*/  LDCU.64 UR8, c[0x0][0x890] ;  /* 0x00011200ff0877ac */ /* 0x000ee20008000a00 */
[----:B------:R-:W-:Y:S02]  /*0030*/  PRMT R88, RZ, 0x7610, R88 ;  /* 0x00007610ff587816 */ /* 0x000fe40000000058 */
[----:B------:R-:W-:Y:S01]  /*0040*/  ELECT P5, URZ, PT ;  /* 0x0000000000ff782f */ /* 0x000fe200038a0000 */
[----:B------:R-:W4:Y:S01]  /*0050*/  LDCU.64 UR56, c[0x0][0x358] ;  /* 0x00006b00ff3877ac */ /* 0x000f220008000a00 */
[----:B---3--:R-:W-:-:S04]  /*0060*/  UISETP.NE.U32.AND UP0, UPT, UR8, URZ, UPT ;  /* 0x000000ff0800728c */ /* 0x008fc8000bf05070 */
[----:B------:R-:W-:Y:S01]  /*0070*/  UISETP.NE.AND.EX UP0, UPT, UR9, URZ, UPT, UP0 ;  /* 0x000000ff0900728c */ /* 0x000fe2000bf05300 */
[----:B--2---:R-:W-:-:S05]  /*0080*/  SHF.R.U32.HI R92, RZ, 0x5, R93 ;  /* 0x00000005ff5c7819 */ /* 0x004fca000001165d */
[----:B------:R-:W2:Y:S02]  /*0090*/  SHFL.IDX PT, R0, R92, RZ, 0x1f ;  /* 0x00001fff5c007589 */ /* 0x000ea400000e0000 */
[----:B--2---:R-:W-:Y:S01]  /*00a0*/  R2UR UR10, R0 ;  /* 0x00000000000a72ca */ /* 0x004fe200000e0000 */
[----:B-1--4-:R-:W-:-:S14]  /*00b0*/  BRA.U UP0, `(.L_x_0) ;  /* 0x00000001002c7547 */ /* 0x012fdc000b800000 */
[----:B------:R-:W1:Y:S02]  /*00c0*/  LDCU.64 UR4, c[0x0][0x888] ;  /* 0x00011100ff0477ac */ /* 0x000e640008000a00 */
[----:B-1----:R-:W-:-:S04]  /*00d0*/  UISETP.NE.U32.AND UP0, UPT, UR4, URZ, UPT ;  /* 0x000000ff0400728c */ /* 0x002fc8000bf05070 */
[----:B------:R-:W-:-:S09]  /*00e0*/  UISETP.NE.AND.EX UP0, UPT, UR5, URZ, UPT, UP0 ;  /* 0x000000ff0500728c */ /* 0x000fd2000bf05300 */
[----:B------:R-:W-:Y:S05]  /*00f0*/  BRA.U !UP0, `(.L_x_1) ;  /* 0x0000000108107547 */ /* 0x000fea000b800000 */
[----:B------:R-:W1:Y:S02]  /*0100*/  LDC.64 R2, c[0x0][0x888] ;  /* 0x00022200ff027b82 */ /* 0x000e640000000a00 */
[----:B-1----:R1:W5:Y:S01]  /*0110*/  LDG.E R49, desc[UR56][R2.64] ;  /* 0x0000003802317981 */ /* 0x002362000c1e1900 */
[----:B------:R-:W-:Y:S01]  /*0120*/  HFMA2 R88, -RZ, RZ, 0, 5.9604644775390625e-08 ;  /* 0x00000001ff587431 */ /* 0x000fe200000001ff */
[----:B------:R-:W-:Y:S05]  /*0130*/  BRA `(.L_x_0) ;  /* 0x00000000000c7947 */ /* 0x000fea0003800000 */
.L_x_1:
[----:B------:R-:W1:Y:S01]  /*0140*/  LDCU UR4, c[0x0][0x880] ;  /* 0x00011000ff0477ac */ /* 0x000e620008000800 */
[----:B------:R-:W-:Y:S01]  /*0150*/  HFMA2 R88, -RZ, RZ, 0, 5.9604644775390625e-08 ;  /* 0x00000001ff587431 */ /* 0x000fe200000001ff */
[----:B-1----:R-:W-:-:S07]  /*0160*/  MOV R49, UR4 ;  /* 0x0000000400317c02 */ /* 0x002fce0008000f00 */
.L_x_0:
[----:B------:R-:W2:Y:S02]  /*0170*/  LDCU.64 UR4, c[0x0][0x8b0] ;  /* 0x00011600ff0477ac */ /* 0x000ea40008000a00 */
[----:B--2---:R-:W-:-:S04]  /*0180*/  UISETP.NE.U32.AND UP0, UPT, UR4, URZ, UPT ;  /* 0x000000ff0400728c */ /* 0x004fc8000bf05070 */
[----:B------:R-:W-:-:S09]  /*0190*/  UISETP.NE.AND.EX UP0, UPT, UR5, URZ, UPT, UP0 ;  /* 0x000000ff0500728c */ /* 0x000fd2000bf05300 */
[----:B------:R-:W-:Y:S05]  /*01a0*/  BRA.U UP0, `(.L_x_2) ;  /* 0x0000000100247547 */ /* 0x000fea000b800000 */
[----:B------:R-:W2:Y:S02]  /*01b0*/  LDCU.64 UR4, c[0x0][0x8a8] ;  /* 0x00011500ff0477ac */ /* 0x000ea40008000a00 */
[----:B--2---:R-:W-:-:S04]  /*01c0*/  UISETP.NE.U32.AND UP0, UPT, UR4, URZ, UPT ;  /* 0x000000ff0400728c */ /* 0x004fc8000bf05070 */
[----:B------:R-:W-:-:S09]  /*01d0*/  UISETP.NE.AND.EX UP0, UPT, UR5, URZ, UPT, UP0 ;  /* 0x000000ff0500728c */ /* 0x000fd2000bf05300 */
[----:B------:R-:W-:Y:S05]  /*01e0*/  BRA.U !UP0, `(.L_x_3) ;  /* 0x00000001080c7547 */ /* 0x000fea000b800000 */
[----:B-1----:R-:W1:Y:S02]  /*01f0*/  LDC.64 R2, c[0x0][0x8a8] ;  /* 0x00022a00ff027b82 */ /* 0x002e640000000a00 */
[----:B-1----:R2:W5:Y:S01]  /*0200*/  LDG.E R47, desc[UR56][R2.64] ;  /* 0x00000038022f7981 */ /* 0x002562000c1e1900 */
[----:B------:R-:W-:Y:S05]  /*0210*/  BRA `(.L_x_2) ;  /* 0x0000000000087947 */ /* 0x000fea0003800000 */
.L_x_3:
[----:B------:R-:W2:Y:S02]  /*0220*/  LDCU UR4, c[0x0][0x8a0] ;  /* 0x00011400ff0477ac */ /* 0x000ea40008000800 */
[----:B--2---:R-:W-:Y:S02]  /*0230*/  MOV R47, UR4 ;  /* 0x00000004002f7c02 */ /* 0x004fe40008000f00 */
.L_x_2:
[----:B------:R-:W-:Y:S01]  /*0240*/  IMAD.U32 R0, RZ, RZ, UR10 ;  /* 0x0000000aff007e24 */ /* 0x000fe2000f8e00ff */
[----:B------:R-:W-:Y:S04]  /*0250*/  BSSY.RECONVERGENT B0, `(.L_x_4) ;  /* 0x000000c000007945 */ /* 0x000fe80003800200 */
[C---:B------:R-:W-:Y:S02]  /*0260*/  ISETP.NE.OR P1, PT, R0.reuse, 0x1, !P5 ;  /* 0x000000010000780c */ /* 0x040fe40006f25670 */
[----:B------:R-:W-:-:S11]  /*0270*/  ISETP.NE.OR P0, PT, R0, 0x3, !P5 ;  /* 0x000000030000780c */ /* 0x000fd60006f05670 */
[----:B------:R-:W-:Y:S05]  /*0280*/  @P1 BRA `(.L_x_5) ;  /* 0x0000000000201947 */ /* 0x000fea0003800000 */
[----:B------:R-:W3:Y:S02]  /*0290*/  LDCU.64 UR4, c[0x0][0x348] ;  /* 0x00006900ff0477ac */ /* 0x000ee40008000a00 */
[----:B---3--:R-:W-:Y:S02]  /*02a0*/  UIADD3 UR6, UP1, UPT, UR4, 0x80, URZ ;  /* 0x0000008004067890 */ /* 0x008fe4000ff3e0ff */
[----:B------:R-:W-:Y:S02]  /*02b0*/  UIADD3 UR4, UP0, UPT, UR4, 0x180, URZ ;  /* 0x0000018004047890 */ /* 0x000fe4000ff1e0ff */
[----:B------:R-:W-:Y:S02]  /*02c0*/  UIADD3.X UR7, UPT, UPT, URZ, UR5, URZ, UP1, !UPT ;  /* 0x00000005ff077290 */ /* 0x000fe40008ffe4ff */
[----:B------:R-:W-:-:S07]  /*02d0*/  UIADD3.X UR5, UPT, UPT, URZ, UR5, URZ, UP0, !UPT ;  /* 0x00000005ff057290 */ /* 0x000fce00087fe4ff */
[----:B------:R3:W-:Y:S02]  /*02e0*/  UTMACCTL.PF [UR6] ;  /* 0x00000000060079b9 */ /* 0x0007e40008040000 */
[----:B------:R3:W-:Y:S02]  /*02f0*/  UTMACCTL.PF [UR4] ;  /* 0x00000000040079b9 */ /* 0x0007e40008040000 */
[----:B---3--:R-:W-:Y:S01]  /*0300*/  NOP ;  /* 0x0000000000007918 */ /* 0x008fe20000000000 */
.L_x_5:
[----:B------:R-:W-:Y:S05]  /*0310*/  BSYNC.RECONVERGENT B0 ;  /* 0x0000000000007941 */ /* 0x000fea0003800200 */
.L_x_4:
[----:B------:R-:W-:Y:S04]  /*0320*/  BSSY.RECONVERGENT B0, `(.L_x_6) ;  /* 0x000000a000007945 */ /* 0x000fe80003800200 */
        /* <DEDUP_REMOVED lines=9> */
.L_x_7:
[----:B------:R-:W-:Y:S05]  /*03c0*/  BSYNC.RECONVERGENT B0 ;  /* 0x0000000000007941 */ /* 0x000fea0003800200 */
.L_x_6:
[----:B------:R-:W3:Y:S01]  /*03d0*/  LDCU.64 UR4, c[0x0][0x888] ;  /* 0x00011100ff0477ac */ /* 0x000ee20008000a00 */
[----:B------:R-:W-:Y:S02]  /*03e0*/  UISETP.EQ.U32.AND UP1, UPT, UR8, URZ, UPT ;  /* 0x000000ff0800728c */ /* 0x000fe4000bf22070 */
[----:B------:R-:W-:Y:S02]  /*03f0*/  UPLOP3.LUT UP2, UPT, UPT, UPT, UPT, 0x80, 0x8 ;  /* 0x000000000008789c */ /* 0x000fe40003f4f070 */
[----:B---3--:R-:W-:-:S04]  /*0400*/  UISETP.NE.U32.AND UP0, UPT, UR4, URZ, UPT ;  /* 0x000000ff0400728c */ /* 0x008fc8000bf05070 */
[----:B------:R-:W-:-:S04]  /*0410*/  UISETP.NE.AND.EX UP0, UPT, UR5, URZ, UPT, UP0 ;  /* 0x000000ff0500728c */ /* 0x000fc8000bf05300 */
[----:B------:R-:W-:-:S04]  /*0420*/  UISETP.EQ.OR.EX UP3, UPT, UR9, URZ, !UP0, UP1 ;  /* 0x000000ff0900728c */ /* 0x000fc8000c762710 */
[----:B------:R-:W-:-:S05]  /*0430*/  UP2UR UR52, UPR, URZ, 0x8 ;  /* 0x00000008ff347883 */ /* 0x000fca0008000000 */
[----:B------:R-:W-:Y:S07]  /*0440*/  BRA.U !UP3, `(.L_x_8) ;  /* 0x000000010b207547 */ /* 0x000fee000b800000 */
[----:B------:R-:W-:Y:S01]  /*0450*/  UISETP.NE.U32.AND UP2, UPT, UR8, URZ, UPT ;  /* 0x000000ff0800728c */ /* 0x000fe2000bf45070 */
[----:B-----5:R-:W-:Y:S01]  /*0460*/  FSETP.NEU.AND P0, PT, R49, RZ, PT ;  /* 0x000000ff3100720b */ /* 0x020fe20003f0d000 */
[----:B------:R-:W-:Y:S02]  /*0470*/  USEL UR4, URZ, 0xffffffff, UP0 ;  /* 0xffffffffff047887 */ /* 0x000fe40008000000 */
[----:B------:R-:W-:-:S10]  /*0480*/  UISETP.NE.AND.EX UP2, UPT, UR9, URZ, UPT, UP2 ;  /* 0x000000ff0900728c */ /* 0x000fd4000bf45320 */
[----:B------:R-:W-:Y:S01]  /*0490*/  VOTEU.ANY UP1, P0 ;  /* 0x0000000000ff7886 */ /* 0x000fe20000020100 */
[----:B------:R-:W-:-:S04]  /*04a0*/  @!UP2 USEL UR4, URZ, 0xffffffff, UP1 ;  /* 0xffffffffff04a887 */ /* 0x000fc80008800000 */
[----:B------:R-:W-:-:S04]  /*04b0*/  ULOP3.LUT UR4, UR4, 0x1, URZ, 0xc0, !UPT ;  /* 0x0000000104047892 */ /* 0x000fc8000f8ec0ff */
[----:B------:R-:W-:-:S11]  /*04c0*/  UISETP.NE.U32.AND UP2, UPT, UR4, 0x1, UPT ;  /* 0x000000010400788c */ /* 0x000fd6000bf45070 */
.L_x_8:
[----:B-12---:R-:W1:Y:S01]  /*04d0*/  SHFL.IDX PT, R2, R92, RZ, 0x1f ;  /* 0x00001fff5c027589 */ /* 0x006e6200000e0000 */
[----:B------:R-:W-:-:S04]  /*04e0*/  UISETP.NE.AND UP1, UPT, UR10, 0x2, UPT ;  /* 0x000000020a00788c */ /* 0x000fc8000bf25270 */
[----:B------:R-:W-:Y:S01]  /*04f0*/  USEL UR20, URZ, 0x1, UP1 ;  /* 0x00000001ff147887 */ /* 0x000fe20008800000 */
[----:B-1----:R-:W-:-:S13]  /*0500*/  ISETP.NE.AND P0, PT, R2, RZ, PT ;  /* 0x000000ff0200720c */ /* 0x002fda0003f05270 */
[----:B------:R-:W-:Y:S05]  /*0510*/  @P0 BRA `(.L_x_9) ;  /* 0x0000000000380947 */ /* 0x000fea0003800000 */
[----:B------:R-:W1:Y:S01]  /*0520*/  S2UR UR4, SR_CgaCtaId ;  /* 0x00000000000479c3 */ /* 0x000e620000008800 */
[----:B------:R-:W-:Y:S01]  /*0530*/  UMOV UR5, 0x400 ;  /* 0x0000040000057882 */ /* 0x000fe20000000000 */
[----:B------:R-:W-:Y:S01]  /*0540*/  UMOV UR6, 0x1 ;  /* 0x0000000100067882 */ /* 0x000fe20000000000 */
[----:B------:R-:W-:Y:S01]  /*0550*/  ELECT P0, URZ, PT ;  /* 0x0000000000ff782f */ /* 0x000fe20003800000 */
[----:B------:R-:W-:-:S04]  /*0560*/  UIADD3 UR6, UPT, UPT, -UR6, 0x100000, URZ ;  /* 0x0010000006067890 */ /* 0x000fc8000fffe1ff */
[----:B------:R-:W-:Y:S02]  /*0570*/  USHF.L.U32 UR7, UR6, 0xb, URZ ;  /* 0x0000000b06077899 */ /* 0x000fe400080006ff */
[----:B------:R-:W-:Y:S02]  /*0580*/  USHF.L.U32 UR6, UR6, 0x1, URZ ;  /* 0x0000000106067899 */ /* 0x000fe400080006ff */
[----:B-1----:R-:W-:Y:S01]  /*0590*/  ULEA UR4, UR4, UR5, 0x18 ;  /* 0x0000000504047291 */ /* 0x002fe2000f8ec0ff */
[----:B------:R-:W1:Y:S11]  /*05a0*/  FENCE.VIEW.ASYNC.S ;  /* 0x00000000000073c6 */ /* 0x000e760000000000 */
[----:B-1----:R1:W2:Y:S01]  /*05b0*/  SYNCS.EXCH.64 URZ, [UR4], UR6 ;  /* 0x0000000604ff75b2 */ /* 0x0022a20008000100 */
[----:B------:R1:W3:Y:S01]  /*05c0*/  SYNCS.EXCH.64 URZ, [UR4+0x10], UR6 ;  /* 0x0000100604ff75b2 */ /* 0x0002e20008000100 */
[----:B------:R1:W4:Y:S01]  /*05d0*/  SYNCS.EXCH.64 URZ, [UR4+0x8], UR6 ;  /* 0x0000080604ff75b2 */ /* 0x0003220008000100 */
[----:B------:R1:W1:Y:S01]  /*05e0*/  SYNCS.EXCH.64 URZ, [UR4+0x18], UR6 ;  /* 0x0000180604ff75b2 */ /* 0x0002620008000100 */
[----:B------:R-:W-:Y:S01]  /*05f0*/  NOP ;  /* 0x0000000000007918 */ /* 0x000fe20000000000 */
.L_x_9:
[----:B------:R-:W2:Y:S01]  /*0600*/  SHFL.IDX PT, R2, R92, RZ, 0x1f ;  /* 0x00001fff5c027589 */ /* 0x000ea200000e0000 */
[----:B------:R-:W-:Y:S01]  /*0610*/  NOP ;  /* 0x0000000000007918 */ /* 0x000fe20000000000 */
[----:B--2---:R-:W-:-:S13]  /*0620*/  ISETP.NE.AND P0, PT, R2, 0x1, PT ;  /* 0x000000010200780c */ /* 0x004fda0003f05270 */
[----:B------:R-:W-:Y:S05]  /*0630*/  @P0 BRA `(.L_x_10) ;  /* 0x0000000000500947 */ /* 0x000fea0003800000 */
[----:B-1----:R-:W1:Y:S01]  /*0640*/  S2UR UR4, SR_CgaCtaId ;  /* 0x00000000000479c3 */ /* 0x002e620000008800 */
[----:B------:R-:W-:Y:S01]  /*0650*/  UMOV UR5, 0x400 ;  /* 0x0000040000057882 */ /* 0x000fe20000000000 */
[----:B------:R-:W-:Y:S01]  /*0660*/  UMOV UR8, 0x20 ;  /* 0x0000002000087882 */ /* 0x000fe20000000000 */
[----:B------:R-:W-:Y:S01]  /*0670*/  UMOV UR6, 0x80 ;  /* 0x0000008000067882 */ /* 0x000fe20000000000 */
[----:B------:R-:W-:-:S04]  /*0680*/  UIADD3 UR8, UPT, UPT, -UR8, 0x100000, URZ ;  /* 0x0010000008087890 */ /* 0x000fc8000fffe1ff */
[----:B------:R-:W-:Y:S02]  /*0690*/  USHF.L.U32 UR9, UR8, 0xb, URZ ;  /* 0x0000000b08097899 */ /* 0x000fe400080006ff */
[----:B------:R-:W-:Y:S02]  /*06a0*/  USHF.L.U32 UR8, UR8, 0x1, URZ ;  /* 0x0000000108087899 */ /* 0x000fe400080006ff */
[----:B------:R-:W-:-:S04]  /*06b0*/  UIADD3 UR6, UPT, UPT, -UR6, 0x100000, URZ ;  /* 0x0010000006067890 */ /* 0x000fc8000fffe1ff */
[----:B------:R-:W-:Y:S02]  /*06c0*/  USHF.L.U32 UR7, UR6, 0xb, URZ ;  /* 0x0000000b06077899 */ /* 0x000fe400080006ff */
[----:B------:R-:W-:Y:S01]  /*06d0*/  USHF.L.U32 UR6, UR6, 0x1, URZ ;  /* 0x0000000106067899 */ /* 0x000fe200080006ff */
[----:B------:R-:W-:Y:S01]  /*06e0*/  ELECT P0, URZ, PT ;  /* 0x0000000000ff782f */ /* 0x000fe20003800000 */
[----:B-1----:R-:W-:Y:S01]  /*06f0*/  ULEA UR4, UR4, UR5, 0x18 ;  /* 0x0000000504047291 */ /* 0x002fe2000f8ec0ff */
[----:B------:R-:W1:Y:S11]  /*0700*/  FENCE.VIEW.ASYNC.S ;  /* 0x00000000000073c6 */ /* 0x000e760000000000 */
[----:B-1----:R2:W1:Y:S01]  /*0710*/  SYNCS.EXCH.64 URZ, [UR4+0x20], UR8 ;  /* 0x0000200804ff75b2 */ /* 0x0024620008000100 */
[----:B------:R2:W1:Y:S01]  /*0720*/  SYNCS.EXCH.64 URZ, [UR4+0x38], UR6 ;  /* 0x0000380604ff75b2 */ /* 0x0004620008000100 */
[----:B------:R2:W1:Y:S01]  /*0730*/  SYNCS.EXCH.64 URZ, [UR4+0x28], UR8 ;  /* 0x0000280804ff75b2 */ /* 0x0004620008000100 */
[----:B------:R2:W1:Y:S01]  /*0740*/  SYNCS.EXCH.64 URZ, [UR4+0x40], UR6 ;  /* 0x0000400604ff75b2 */ /* 0x0004620008000100 */
[----:B------:R2:W1:Y:S01]  /*0750*/  SYNCS.EXCH.64 URZ, [UR4+0x30], UR8 ;  /* 0x0000300804ff75b2 */ /* 0x0004620008000100 */
[----:B------:R2:W1:Y:S02]  /*0760*/  SYNCS.EXCH.64 URZ, [UR4+0x48], UR6 ;  /* 0x0000480604ff75b2 */ /* 0x0004640008000100 */
[----:B--2---:R-:W-:Y:S01]  /*0770*/  NOP ;  /* 0x0000000000007918 */ /* 0x004fe20000000000 */
.L_x_10:
[----:B------:R-:W2:Y:S01]  /*0780*/  SHFL.IDX PT, R2, R92, RZ, 0x1f ;  /* 0x00001fff5c027589 */ /* 0x000ea200000e0000 */
[----:B------:R-:W-:Y:S01]  /*0790*/  NOP ;  /* 0x0000000000007918 */ /* 0x000fe20000000000 */
[----:B--2---:R-:W-:-:S13]  /*07a0*/  ISETP.NE.AND P0, PT, R2, 0x3, PT ;  /* 0x000000030200780c */ /* 0x004fda0003f05270 */
[----:B------:R-:W-:Y:S05]  /*07b0*/  @P0 BRA `(.L_x_11) ;  /* 0x0000000000300947 */ /* 0x000fea0003800000 */
[----:B-1----:R-:W1:Y:S01]  /*07c0*/  S2UR UR6, SR_CgaCtaId ;  /* 0x00000000000679c3 */ /* 0x002e620000008800 */
[----:B------:R-:W-:Y:S01]  /*07d0*/  UMOV UR4, 0x400 ;  /* 0x0000040000047882 */ /* 0x000fe20000000000 */
[----:B------:R-:W-:Y:S01]  /*07e0*/  UMOV UR5, 0x20 ;  /* 0x0000002000057882 */ /* 0x000fe20000000000 */
[----:B------:R-:W-:Y:S01]  /*07f0*/  ELECT P0, URZ, PT ;  /* 0x0000000000ff782f */ /* 0x000fe20003800000 */
[----:B-1----:R-:W-:Y:S02]  /*0800*/  ULEA UR6, UR6, UR4, 0x18 ;  /* 0x0000000406067291 */ /* 0x002fe4000f8ec0ff */
[----:B------:R-:W-:-:S04]  /*0810*/  UIADD3 UR4, UPT, UPT, -UR5, 0x100000, URZ ;  /* 0x0010000005047890 */ /* 0x000fc8000fffe1ff */
[----:B------:R-:W-:Y:S02]  /*0820*/  USHF.L.U32 UR5, UR4, 0xb, URZ ;  /* 0x0000000b04057899 */ /* 0x000fe400080006ff */
[----:B------:R-:W-:Y:S01]  /*0830*/  USHF.L.U32 UR4, UR4, 0x1, URZ ;  /* 0x0000000104047899 */ /* 0x000fe200080006ff */
[----:B------:R-:W1:Y:S11]  /*0840*/  FENCE.VIEW.ASYNC.S ;  /* 0x00000000000073c6 */ /* 0x000e760000000000 */
[----:B-1----:R2:W1:Y:S01]  /*0850*/  SYNCS.EXCH.64 URZ, [UR6+0x50], UR4 ;  /* 0x0000500406ff75b2 */ /* 0x0024620008000100 */
[----:B------:R2:W1:Y:S02]  /*0860*/  SYNCS.EXCH.64 URZ, [UR6+0x58], UR4 ;  /* 0x0000580406ff75b2 */ /* 0x0004640008000100 */
[----:B--2---:R-:W-:Y:S01]  /*0870*/  NOP ;  /* 0x0000000000007918 */ /* 0x004fe20000000000 */
.L_x_11:
[----:B------:R-:W2:Y:S01]  /*0880*/  SHFL.IDX PT, R2, R92, RZ, 0x1f ;  /* 0x00001fff5c027589 */ /* 0x000ea200000e0000 */
[----:B------:R-:W-:Y:S01]  /*0890*/  NOP ;  /* 0x0000000000007918 */ /* 0x000fe20000000000 */
[----:B--2---:R-:W-:-:S13]  /*08a0*/  ISETP.NE.AND P0, PT, R2, 0x4, PT ;  /* 0x000000040200780c */ /* 0x004fda0003f05270 */
[----:B------:R-:W-:Y:S05]  /*08b0*/  @P0 BRA `(.L_x_12) ;  /* 0x00000000004c0947 */ /* 0x000fea0003800000 */
[----:B-1----:R-:W1:Y:S01]  /*08c0*/  S2UR UR6, SR_CgaCtaId ;  /* 0x00000000000679c3 */ /* 0x002e620000008800 */
[----:B------:R-:W-:Y:S01]  /*08d0*/  UMOV UR4, 0x100 ;  /* 0x0000010000047882 */ /* 0x000fe20000000000 */
[----:B------:R-:W-:Y:S01]  /*08e0*/  UMOV UR5, 0x400 ;  /* 0x0000040000057882 */ /* 0x000fe20000000000 */
[----:B------:R-:W-:Y:S01]  /*08f0*/  USEL UR4, UR4, 0xe0, UP2 ;  /* 0x000000e004047887 */ /* 0x000fe20009000000 */
[----:B------:R-:W-:Y:S01]  /*0900*/  UMOV UR8, 0x1 ;  /* 0x0000000100087882 */ /* 0x000fe20000000000 */
[----:B------:R-:W-:Y:S01]  /*0910*/  ELECT P0, URZ, PT ;  /* 0x0000000000ff782f */ /* 0x000fe20003800000 */
[----:B------:R-:W-:-:S04]  /*0920*/  UIADD3 UR8, UPT, UPT, -UR8, 0x100000, URZ ;  /* 0x0010000008087890 */ /* 0x000fc8000fffe1ff */
[----:B------:R-:W-:Y:S02]  /*0930*/  USHF.L.U32 UR9, UR8, 0xb, URZ ;  /* 0x0000000b08097899 */ /* 0x000fe400080006ff */
[----:B------:R-:W-:Y:S02]  /*0940*/  USHF.L.U32 UR8, UR8, 0x1, URZ ;  /* 0x0000000108087899 */ /* 0x000fe400080006ff */
[----:B-1----:R-:W-:Y:S02]  /*0950*/  ULEA UR6, UR6, UR5, 0x18 ;  /* 0x0000000506067291 */ /* 0x002fe4000f8ec0ff */
[----:B------:R-:W-:-:S04]  /*0960*/  UIADD3 UR4, UPT, UPT, -UR4, 0x100000, URZ ;  /* 0x0010000004047890 */ /* 0x000fc8000fffe1ff */
[----:B------:R-:W-:Y:S02]  /*0970*/  USHF.L.U32 UR5, UR4, 0xb, URZ ;  /* 0x0000000b04057899 */ /* 0x000fe400080006ff */
[----:B------:R-:W-:Y:S01]  /*0980*/  USHF.L.U32 UR4, UR4, 0x1, URZ ;  /* 0x0000000104047899 */ /* 0x000fe200080006ff */
[----:B------:R-:W1:Y:S03]  /*0990*/  FENCE.VIEW.ASYNC.S ;  /* 0x00000000000073c6 */ /* 0x000e660000000000 */
[----:B-1----:R2:W1:Y:S08]  /*09a0*/  SYNCS.EXCH.64 URZ, [UR6+0x60], UR8 ;  /* 0x0000600806ff75b2 */ /* 0x0024700008000100 */
[----:B------:R2:W1:Y:S01]  /*09b0*/  SYNCS.EXCH.64 URZ, [UR6+0x70], UR4 ;  /* 0x0000700406ff75b2 */ /* 0x0004620008000100 */
[----:B------:R2:W1:Y:S01]  /*09c0*/  SYNCS.EXCH.64 URZ, [UR6+0x68], UR8 ;  /* 0x0000680806ff75b2 */ /* 0x0004620008000100 */
[----:B------:R2:W1:Y:S02]  /*09d0*/  SYNCS.EXCH.64 URZ, [UR6+0x78], UR4 ;  /* 0x0000780406ff75b2 */ /* 0x0004640008000100 */
[----:B--2---:R-:W-:Y:S01]  /*09e0*/  NOP ;  /* 0x0000000000007918 */ /* 0x004fe20000000000 */
.L_x_12:
        /* <DEDUP_REMOVED lines=22> */
[----:B------:R2:W1:Y:S01]  /*0b50*/  SYNCS.EXCH.64 URZ, [UR4+0xb0], UR6 ;  /* 0x0000b00604ff75b2 */ /* 0x0004620008000100 */
[----:B------:R2:W1:Y:S01]  /*0b60*/  SYNCS.EXCH.64 URZ, [UR4+0x98], UR8 ;  /* 0x0000980804ff75b2 */ /* 0x0004620008000100 */
[----:B------:R2:W1:Y:S02]  /*0b70*/  SYNCS.EXCH.64 URZ, [UR4+0xb8], UR6 ;  /* 0x0000b80604ff75b2 */ /* 0x0004640008000100 */
[----:B--2---:R-:W-:Y:S01]  /*0b80*/  NOP ;  /* 0x0000000000007918 */ /* 0x004fe20000000000 */
.L_x_13:
        /* <DEDUP_REMOVED lines=13> */
[----:B-1----:R2:W1:Y:S01]  /*0c60*/  SYNCS.EXCH.64 URZ, [UR4+0xc0], UR6 ;  /* 0x0000c00604ff75b2 */ /* 0x0024620008000100 */
[----:B------:R2:W1:Y:S01]  /*0c70*/  SYNCS.EXCH.64 URZ, [UR4+0xd0], UR6 ;  /* 0x0000d00604ff75b2 */ /* 0x0004620008000100 */
[----:B------:R2:W1:Y:S01]  /*0c80*/  SYNCS.EXCH.64 URZ, [UR4+0xc8], UR6 ;  /* 0x0000c80604ff75b2 */ /* 0x0004620008000100 */
[----:B------:R2:W1:Y:S02]  /*0c90*/  SYNCS.EXCH.64 URZ, [UR4+0xd8], UR6 ;  /* 0x0000d80604ff75b2 */ /* 0x0004640008000100 */
[----:B--2---:R-:W-:Y:S01]  /*0ca0*/  NOP ;  /* 0x0000000000007918 */ /* 0x004fe20000000000 */
.L_x_14:
[----:B------:R-:W2:Y:S01]  /*0cb0*/  S2UR UR5, SR_CTAID.X ;  /* 0x00000000000579c3 */ /* 0x000ea20000002500 */
[----:B------:R-:W-:-:S05]  /*0cc0*/  CS2R.32 R87, SR_CgaSize ;  /* 0x0000000000577805 */ /* 0x000fca0000008a00 */
[----:B------:R-:W-:-:S05]  /*0cd0*/  IMAD R87, R87, -0xa0, RZ ;  /* 0xffffff6057577824 */ /* 0x000fca00078e02ff */
[----:B-1----:R-:W-:-:S14]  /*0ce0*/  R2UR UR7, R87 ;  /* 0x00000000570772ca */ /* 0x002fdc00000e0000 */
[----:B------:R-:W1:Y:S01]  /*0cf0*/  LDCU UR7, c[0x0][UR7+0x2b0] ;  /* 0x00005600070777ac */ /* 0x000e620008000800 */
[----:B------:R-:W-:Y:S01]  /*0d00*/  NOP ;  /* 0x0000000000007918 */ /* 0x000fe20000000000 */
[----:B------:R-:W-:-:S05]  /*0d10*/  CS2R.32 R87, SR_CgaSize ;  /* 0x0000000000577805 */ /* 0x000fca0000008a00 */
[----:B------:R-:W-:-:S05]  /*0d20*/  IMAD R87, R87, -0xa0, RZ ;  /* 0xffffff6057577824 */ /* 0x000fca00078e02ff */
[----:B------:R-:W-:-:S14]  /*0d30*/  R2UR UR6, R87 ;  /* 0x00000000570672ca */ /* 0x000fdc00000e0000 */
[----:B------:R-:W3:Y:S01]  /*0d40*/  LDCU UR6, c[0x0][UR6+0x2b4] ;  /* 0x00005680060677ac */ /* 0x000ee20008000800 */
[----:B------:R-:W4:Y:S08]  /*0d50*/  S2UR UR4, SR_CTAID.Y ;  /* 0x00000000000479c3 */ /* 0x000f300000002600 */
[----:B------:R-:W3:Y:S01]  /*0d60*/  LDC R10, c[0x0][0xb24] ;  /* 0x0002c900ff0a7b82 */ /* 0x000ee20000000800 */
[----:B--2---:R-:W-:-:S02]  /*0d70*/  I2FP.F32.U32 R87, UR5 ;  /* 0x0000000500577c45 */ /* 0x004fc40008201000 */
[----:B------:R-:W-:-:S05]  /*0d80*/  CS2R.32 R3, SR_CgaSize ;  /* 0x0000000000037805 */ /* 0x000fca0000008a00 */
[----:B------:R-:W-:-:S06]  /*0d90*/  IMAD R3, R3, -0xa0, RZ ;  /* 0xffffff6003037824 */ /* 0x000fcc00078e02ff */
[----:B------:R-:W2:Y:S01]  /*0da0*/  LDC R3, c[0x0][R3+0x2a0] ;  /* 0x0000a80003037b82 */ /* 0x000ea20000000800 */
[----:B------:R-:W-:Y:S01]  /*0db0*/  MOV R15, UR5 ;  /* 0x00000005000f7c02 */ /* 0x000fe20008000f00 */
[----:B-1----:R-:W-:Y:S01]  /*0dc0*/  FMUL R87, R87, UR7 ;  /* 0x0000000757577c20 */ /* 0x002fe20008400000 */
[----:B----4-:R-:W-:Y:S02]  /*0dd0*/  I2FP.F32.U32 R86, UR4 ;  /* 0x0000000400567c45 */ /* 0x010fe40008201000 */
[----:B------:R-:W-:-:S05]  /*0de0*/  CS2R.32 R2, SR_CgaSize ;  /* 0x0000000000027805 */ /* 0x000fca0000008a00 */
[----:B------:R-:W-:-:S06]  /*0df0*/  IMAD R2, R2, -0xa0, RZ ;  /* 0xffffff6002027824 */ /* 0x000fcc00078e02ff */
[----:B------:R-:W1:Y:S01]  /*0e00*/  LDC R2, c[0x0][R2+0x2a4] ;  /* 0x0000a90002027b82 */ /* 0x000e620000000800 */
[----:B------:R-:W-:Y:S01]  /*0e10*/  MOV R14, UR4 ;  /* 0x00000004000e7c02 */ /* 0x000fe20008000f00 */
[----:B------:R-:W4:Y:S01]  /*0e20*/  F2I.U32.TRUNC.NTZ R87, R87 ;  /* 0x0000005700577305 */ /* 0x000f22000020f000 */
[----:B---3--:R-:W-:-:S05]  /*0e30*/  FMUL R86, R86, UR6 ;  /* 0x0000000656567c20 */ /* 0x008fca0008400000 */
[----:B------:R-:W-:Y:S01]  /*0e40*/  BAR.SYNC.DEFER_BLOCKING 0x0 ;  /* 0x0000000000007b1d */ /* 0x000fe20000010000 */
[----:B------:R-:W-:-:S05]  /*0e50*/  ISETP.GE.AND P0, PT, R10, 0x1, PT ;  /* 0x000000010a00780c */ /* 0x000fca0003f06270 */
[----:B------:R-:W3:Y:S02]  /*0e60*/  F2I.U32.TRUNC.NTZ R86, R86 ;  /* 0x0000005600567305 */ /* 0x000ee4000020f000 */
[----:B------:R-:W1:Y:S01]  /*0e70*/  S2UR UR60, SR_CTAID.Z ;  /* 0x00000000003c79c3 */ /* 0x000e620000002700 */
[----:B----4-:R-:W-:-:S05]  /*0e80*/  IADD3 R87, PT, PT, -R87, RZ, RZ ;  /* 0x000000ff57577210 */ /* 0x010fca0007ffe1ff */
[----:B--2---:R-:W-:Y:S01]  /*0e90*/  IMAD R87, R3, R87, UR5 ;  /* 0x0000000503577e24 */ /* 0x004fe2000f8e0257 */
[----:B---3--:R-:W-:-:S05]  /*0ea0*/  IADD3 R86, PT, PT, -R86, RZ, RZ ;  /* 0x000000ff56567210 */ /* 0x008fca0007ffe1ff */
[----:B-1----:R-:W-:Y:S01]  /*0eb0*/  IMAD R86, R2, R86, UR4 ;  /* 0x0000000402567e24 */ /* 0x002fe2000f8e0256 */
[----:B------:R-:W-:Y:S06]  /*0ec0*/  @!P0 BRA `(.L_x_15) ;  /* 0x0000000000b88947 */ /* 0x000fec0003800000 */
[----:B------:R-:W1:Y:S01]  /*0ed0*/  LDC.64 R4, c[0x0][0xb18] ;  /* 0x0002c600ff047b82 */ /* 0x000e620000000a00 */
[----:B------:R-:W-:-:S07]  /*0ee0*/  ISETP.NE.AND P0, PT, R10, 0x1, PT ;  /* 0x000000010a00780c */ /* 0x000fce0003f05270 */
[----:B------:R-:W2:Y:S08]  /*0ef0*/  LDC R9, c[0x0][0xb0c] ;  /* 0x0002c300ff097b82 */ /* 0x000eb00000000800 */
[----:B------:R-:W3:Y:S08]  /*0f00*/  LDC R12, c[0x0][0x370] ;  /* 0x0000dc00ff0c7b82 */ /* 0x000ef00000000800 */
[----:B------:R-:W4:Y:S01]  /*0f10*/  LDC R11, c[0x0][0x374] ;  /* 0x0000dd00ff0b7b82 */ /* 0x000f220000000800 */
[----:B-1----:R-:W-:-:S07]  /*0f20*/  ISETP.NE.AND P1, PT, R4, 0x1, PT ;  /* 0x000000010400780c */ /* 0x002fce0003f25270 */
[----:B------:R-:W3:Y:S01]  /*0f30*/  LDC.64 R6, c[0x0][0xb10] ;  /* 0x0002c400ff067b82 */ /* 0x000ee20000000a00 */
[----:B--2---:R-:W-:-:S07]  /*0f40*/  ISETP.NE.AND P2, PT, R9, 0x1, PT ;  /* 0x000000010900780c */ /* 0x004fce0003f45270 */
[----:B------:R-:W1:Y:S08]  /*0f50*/  LDC R8, c[0x0][0xb20] ;  /* 0x0002c800ff087b82 */ /* 0x000e700000000800 */
[----:B------:R-:W2:Y:S01]  /*0f60*/  LDC.64 R2, c[0x0][0xb28] ;  /* 0x0002ca00ff027b82 */ /* 0x000ea20000000a00 */
[----:B----4-:R-:W-:-:S04]  /*0f70*/  IMAD.HI.U32 R13, R11, R5, RZ ;  /* 0x000000050b0d7227 */ /* 0x010fc800078e00ff */
[----:B------:R-:W-:-:S04]  /*0f80*/  IMAD.HI.U32 R5, R14, R5, RZ ;  /* 0x000000050e057227 */ /* 0x000fc800078e00ff */
[----:B---3--:R-:W-:-:S05]  /*0f90*/  IMAD.HI.U32 R16, R12, R6, RZ ;  /* 0x000000060c107227 */ /* 0x008fca00078e00ff */
[-C--:B------:R-:W-:Y:S01]  /*0fa0*/  @P2 SHF.R.U32.HI R12, RZ, R7.reuse, R16 ;  /* 0x00000007ff0c2219 */ /* 0x080fe20000011610 */
[----:B------:R-:W-:Y:S01]  /*0fb0*/  IMAD.HI.U32 R16, R15, R6, RZ ;  /* 0x000000060f107227 */ /* 0x000fe200078e00ff */
[-C--:B-1----:R-:W-:Y:S02]  /*0fc0*/  @P1 SHF.R.U32.HI R11, RZ, R8.reuse, R13 ;  /* 0x00000008ff0b1219 */ /* 0x082fe4000001160d */
[----:B------:R-:W-:Y:S02]  /*0fd0*/  SHF.R.U32.HI R5, RZ, R8, R5 ;  /* 0x00000008ff057219 */ /* 0x000fe40000011605 */
[----:B------:R-:W-:Y:S02]  /*0fe0*/  SHF.R.U32.HI R16, RZ, R7, R16 ;  /* 0x00000007ff107219 */ /* 0x000fe40000011610 */
[----:B------:R-:W-:Y:S01]  /*0ff0*/  SEL R5, R14, R5, !P1 ;  /* 0x000000050e057207 */ /* 0x000fe20004800000 */
[----:B--2---:R-:W-:Y:S01]  /*1000*/  IMAD.HI.U32 R13, R11, R2, RZ ;  /* 0x000000020b0d7227 */ /* 0x004fe200078e00ff */
[----:B------:R-:W-:-:S03]  /*1010*/  SEL R16, R15, R16, !P2 ;  /* 0x000000100f107207 */ /* 0x000fc60005000000 */
[----:B------:R-:W-:Y:S01]  /*1020*/  IMAD.HI.U32 R6, R12, R2, RZ ;  /* 0x000000020c067227 */ /* 0x000fe200078e00ff */
[----:B------:R-:W-:-:S04]  /*1030*/  @P0 SHF.R.U32.HI R11, RZ, R3, R13 ;  /* 0x00000003ff0b0219 */ /* 0x000fc8000001160d */
[----:B------:R-:W-:Y:S01]  /*1040*/  @P0 SHF.R.U32.HI R12, RZ, R3, R6 ;  /* 0x00000003ff0c0219 */ /* 0x000fe20000011606 */
[----:B------:R-:W-:-:S04]  /*1050*/  IMAD R11, R11, R10, RZ ;  /* 0x0000000a0b0b7224 */ /* 0x000fc800078e02ff */
[----:B------:R-:W-:Y:S01]  /*1060*/  IMAD R6, R12, R10, RZ ;  /* 0x0000000a0c067224 */ /* 0x000fe200078e02ff */
[----:B------:R-:W-:-:S04]  /*1070*/  ISETP.GE.AND P1, PT, R5, R11, PT ;  /* 0x0000000b0500720c */ /* 0x000fc80003f26270 */
[----:B------:R-:W-:Y:S01]  /*1080*/  ISETP.GE.OR P1, PT, R16, R6, P1 ;  /* 0x000000061000720c */ /* 0x000fe20000f26670 */
[----:B------:R-:W-:-:S05]  /*1090*/  IMAD.HI.U32 R6, R5, R2, RZ ;  /* 0x0000000205067227 */ /* 0x000fca00078e00ff */
[----:B------:R-:W-:-:S04]  /*10a0*/  SHF.R.U32.HI R6, RZ, R3, R6 ;  /* 0x00000003ff067219 */ /* 0x000fc80000011606 */
[----:B------:R-:W-:-:S03]  /*10b0*/  SEL R6, R5, R6, !P0 ;  /* 0x0000000605067207 */ /* 0x000fc60004000000 */
[----:B------:R-:W-:Y:S01]  /*10c0*/  @!P1 IMAD.HI.U32 R7, R16, R2, RZ ;  /* 0x0000000210079227 */ /* 0x000fe200078e00ff */
[----:B------:R-:W-:-:S04]  /*10d0*/  IADD3 R2, PT, PT, -R6, RZ, RZ ;  /* 0x000000ff06027210 */ /* 0x000fc80007ffe1ff */
[----:B------:R-:W-:Y:S01]  /*10e0*/  @!P1 SHF.R.U32.HI R3, RZ, R3, R7 ;  /* 0x00000003ff039219 */ /* 0x000fe20000011607 */
[----:B------:R-:W-:Y:S01]  /*10f0*/  IMAD R2, R10, R2, R5 ;  /* 0x000000020a027224 */ /* 0x000fe200078e0205 */
[----:B------:R-:W-:Y:S02]  /*1100*/  IADD3 R7, PT, PT, -R5, RZ, RZ ;  /* 0x000000ff05077210 */ /* 0x000fe40007ffe1ff */
[----:B------:R-:W-:-:S03]  /*1110*/  @!P1 SEL R3, R16, R3, !P0 ;  /* 0x0000000310039207 */ /* 0x000fc60004000000 */
[----:B------:R-:W-:Y:S02]  /*1120*/  IMAD R7, R4, R7, R14 ;  /* 0x0000000704077224 */ /* 0x000fe400078e020e */
[--C-:B------:R-:W-:Y:S02]  /*1130*/  @!P1 IMAD.IADD R6, R6, 0x1, -R3.reuse ;  /* 0x0000000106069824 */ /* 0x100fe400078e0a03 */
[----:B------:R-:W-:Y:S01]  /*1140*/  @!P1 IMAD R3, R2, R12, R3 ;  /* 0x0000000c02039224 */ /* 0x000fe200078e0203 */
[----:B------:R-:W-:Y:S01]  /*1150*/  IADD3 R2, PT, PT, -R16, RZ, RZ ;  /* 0x000000ff10027210 */ /* 0x000fe20007ffe1ff */
[----:B------:R-:W-:Y:S02]  /*1160*/  @!P1 IMAD R5, R6, R10, R16 ;  /* 0x0000000a06059224 */ /* 0x000fe400078e0210 */
[----:B------:R-:W-:Y:S02]  /*1170*/  @!P1 IMAD.MOV.U32 R16, RZ, RZ, R3 ;  /* 0x000000ffff109224 */ /* 0x000fe400078e0003 */
[----:B------:R-:W-:-:S02]  /*1180*/  IMAD R2, R9, R2, R15 ;  /* 0x0000000209027224 */ /* 0x000fc400078e020f */
[----:B------:R-:W-:Y:S02]  /*1190*/  IMAD R14, R5, R4, R7 ;  /* 0x00000004050e7224 */ /* 0x000fe400078e0207 */
[----:B------:R-:W-:Y:S02]  /*11a0*/  IMAD R15, R16, R9, R2 ;  /* 0x00000009100f7224 */ /* 0x000fe400078e0202 */
.L_x_15:
[----:B------:R-:W1:Y:S01]  /*11b0*/  LDCU UR4, c[0x0][0xb30] ;  /* 0x00016600ff0477ac */ /* 0x000e620008000800 */
[----:B------:R-:W2:Y:S08]  /*11c0*/  S2UR UR53, SR_CgaCtaId ;  /* 0x00000000003579c3 */ /* 0x000eb00000008800 */
[----:B------:R-:W3:Y:S01]  /*11d0*/  LDC R40, c[0x0][0xb24] ;  /* 0x0002c900ff287b82 */ /* 0x000ee20000000800 */
[----:B-1----:R-:W-:-:S09]  /*11e0*/  UISETP.NE.AND UP1, UPT, UR4, 0x1, UPT ;  /* 0x000000010400788c */ /* 0x002fd2000bf25270 */
[----:B--2---:R-:W-:Y:S05]  /*11f0*/  BRA.U UP1, `(.L_x_16) ;  /* 0x0000000101407547 */ /* 0x004fea000b800000 */
[----:B------:R-:W1:Y:S08]  /*1200*/  LDC.64 R4, c[0x0][0xb10] ;  /* 0x0002c400ff047b82 */ /* 0x000e700000000a00 */
[----:B------:R-:W2:Y:S08]  /*1210*/  LDC.64 R2, c[0x0][0xb18] ;  /* 0x0002c600ff027b82 */ /* 0x000eb00000000a00 */
[----:B------:R-:W4:Y:S08]  /*1220*/  LDC R6, c[0x0][0xb20] ;  /* 0x0002c800ff067b82 */ /* 0x000f300000000800 */
[----:B------:R-:W3:Y:S01]  /*1230*/  LDC R7, c[0x0][0xb0c] ;  /* 0x0002c300ff077b82 */ /* 0x000ee20000000800 */
[----:B-1----:R-:W-:-:S05]  /*1240*/  IMAD.HI.U32 R4, R15, R4, RZ ;  /* 0x000000040f047227 */ /* 0x002fca00078e00ff */
[----:B------:R-:W-:Y:S01]  /*1250*/  SHF.R.U32.HI R4, RZ, R5, R4 ;  /* 0x00000005ff047219 */ /* 0x000fe20000011604 */
[----:B--2---:R-:W-:Y:S01]  /*1260*/  IMAD.HI.U32 R3, R14, R3, RZ ;  /* 0x000000030e037227 */ /* 0x004fe200078e00ff */
[----:B------:R-:W-:-:S04]  /*1270*/  ISETP.NE.AND P0, PT, R2, 0x1, PT ;  /* 0x000000010200780c */ /* 0x000fc80003f05270 */
[----:B----4-:R-:W-:-:S04]  /*1280*/  SHF.R.U32.HI R3, RZ, R6, R3 ;  /* 0x00000006ff037219 */ /* 0x010fc80000011603 */
[----:B------:R-:W-:Y:S02]  /*1290*/  SEL R3, R14, R3, !P0 ;  /* 0x000000030e037207 */ /* 0x000fe40004000000 */
[----:B---3--:R-:W-:-:S04]  /*12a0*/  ISETP.NE.AND P1, PT, R7, 0x1, PT ;  /* 0x000000010700780c */ /* 0x008fc80003f25270 */
[----:B------:R-:W-:-:S05]  /*12b0*/  SEL R4, R15, R4, !P1 ;  /* 0x000000040f047207 */ /* 0x000fca0004800000 */
[----:B------:R-:W-:Y:S02]  /*12c0*/  IMAD.IADD R5, R3, 0x1, -R4 ;  /* 0x0000000103057824 */ /* 0x000fe400078e0a04 */
[----:B------:R-:W-:Y:S02]  /*12d0*/  IMAD.IADD R3, R4, 0x1, -R3 ;  /* 0x0000000104037824 */ /* 0x000fe400078e0a03 */
[----:B------:R-:W-:Y:S02]  /*12e0*/  IMAD R15, R5, R7, R15 ;  /* 0x00000007050f7224 */ /* 0x000fe400078e020f */
[----:B------:R-:W-:-:S07]  /*12f0*/  IMAD R14, R3, R2, R14 ;  /* 0x00000002030e7224 */ /* 0x000fce00078e020e */
.L_x_16:
[----:B------:R-:W-:Y:S01]  /*1300*/  BAR.SYNC.DEFER_BLOCKING 0x0 ;  /* 0x0000000000007b1d */ /* 0x000fe20000010000 */
[----:B------:R-:W-:Y:S01]  /*1310*/  UISETP.NE.AND UP1, UPT, UR10, 0x2, UPT ;  /* 0x000000020a00788c */ /* 0x000fe2000bf25270 */
[----:B------:R-:W-:Y:S02]  /*1320*/  ISETP.NE.OR P5, PT, R0, 0x2, !P5 ;  /* 0x000000020000780c */ /* 0x000fe40006fa5670 */
[----:B------:R-:W-:-:S06]  /*1330*/  LOP3.LUT R2, R93, 0x1f, RZ, 0xc0, !PT ;  /* 0x0000001f5d027812 */ /* 0x000fcc00078ec0ff */
[----:B------:R-:W-:Y:S05]  /*1340*/  BRA.U UP1, `(.L_x_17) ;  /* 0x00000015013c7547 */ /* 0x000fea000b800000 */
[----:B------:R-:W1:Y:S01]  /*1350*/  LDCU UR6, c[0x0][0x38c] ;  /* 0x00007180ff0677ac */ /* 0x000e620008000800 */
[----:B------:R-:W2:Y:S01]  /*1360*/  LDC R8, c[0x0][0x370] ;  /* 0x0000dc00ff087b82 */ /* 0x000ea20000000800 */
[----:B------:R-:W-:Y:S01]  /*1370*/  PLOP3.LUT P1, PT, PT, PT, UP2, 0x80, 0x8 ;  /* 0x000000000008781c */ /* 0x000fe20003f2f028 */
[----:B------:R-:W-:Y:S01]  /*1380*/  IMAD.MOV.U32 R17, RZ, RZ, 0x1 ;  /* 0x00000001ff117424 */ /* 0x000fe200078e00ff */
[----:B------:R-:W-:Y:S01]  /*1390*/  ISETP.EQ.OR P4, PT, R2, RZ, P5 ;  /* 0x000000ff0200720c */ /* 0x000fe20002f82670 */
[----:B------:R-:W-:Y:S01]  /*13a0*/  IMAD.MOV.U32 R16, RZ, RZ, RZ ;  /* 0x000000ffff107224 */ /* 0x000fe200078e00ff */
[----:B------:R-:W-:Y:S02]  /*13b0*/  PLOP3.LUT P1, PT, P1, PT, PT, 0x8, 0x80 ;  /* 0x000000000080781c */ /* 0x000fe40000f2e170 */
[----:B------:R-:W-:Y:S01]  /*13c0*/  CS2R R12, SRZ ;  /* 0x00000000000c7805 */ /* 0x000fe2000001ff00 */
[----:B------:R-:W-:Y:S01]  /*13d0*/  IMAD.MOV.U32 R11, RZ, RZ, 0x1 ;  /* 0x00000001ff0b7424 */ /* 0x000fe200078e00ff */
[----:B------:R-:W4:Y:S01]  /*13e0*/  LDC R0, c[0x0][0x374] ;  /* 0x0000dd00ff007b82 */ /* 0x000f220000000800 */
[----:B------:R-:W2:Y:S01]  /*13f0*/  LDCU.64 UR38, c[0x0][0x348] ;  /* 0x00006900ff2677ac */ /* 0x000ea20008000a00 */
[----:B------:R-:W-:Y:S01]  /*1400*/  UMOV UR23, URZ ;  /* 0x000000ff00177c82 */ /* 0x000fe20008000000 */
[----:B-1----:R-:W-:-:S02]  /*1410*/  UIADD3 UR5, UPT, UPT, UR6, 0xff, URZ ;  /* 0x000000ff06057890 */ /* 0x002fc4000fffe0ff */
[----:B------:R-:W-:Y:S02]  /*1420*/  UIADD3 UR47, UPT, UPT, UR6, 0x1fe, URZ ;  /* 0x000001fe062f7890 */ /* 0x000fe4000fffe0ff */
[----:B------:R-:W-:-:S04]  /*1430*/  USHF.R.S32.HI UR4, URZ, 0x1f, UR5 ;  /* 0x0000001fff047899 */ /* 0x000fc80008011405 */
[----:B------:R-:W-:-:S04]  /*1440*/  ULEA.HI UR4, UR4, UR5, URZ, 0x8 ;  /* 0x0000000504047291 */ /* 0x000fc8000f8f40ff */
[----:B------:R-:W-:Y:S02]  /*1450*/  USHF.R.S32.HI UR45, URZ, 0x8, UR4 ;  /* 0x00000008ff2d7899 */ /* 0x000fe40008011404 */
[----:B------:R-:W-:Y:S02]  /*1460*/  UIADD3 UR4, UPT, UPT, UR6, -0x1, URZ ;  /* 0xffffffff06047890 */ /* 0x000fe4000fffe0ff */
[----:B------:R-:W-:Y:S02]  /*1470*/  UISETP.LT.U32.AND UP0, UPT, UR45, 0x2, UPT ;  /* 0x000000022d00788c */ /* 0x000fe4000bf01070 */
[----:B------:R-:W-:Y:S02]  /*1480*/  UISETP.GE.U32.AND UP1, UPT, UR4, -0x1ff, UPT ;  /* 0xfffffe010400788c */ /* 0x000fe4000bf26070 */
[----:B------:R-:W-:-:S04]  /*1490*/  USEL UR37, UR45, 0x2, UP0 ;  /* 0x000000022d257887 */ /* 0x000fc80008000000 */
[----:B------:R-:W-:Y:S02]  /*14a0*/  UIADD3 UR29, UPT, UPT, UR37, -0x1, URZ ;  /* 0xffffffff251d7890 */ /* 0x000fe4000fffe0ff */
[----:B------:R-:W-:-:S03]  /*14b0*/  UIADD3 UR46, UPT, UPT, UR45, -UR37, URZ ;  /* 0x800000252d2e7290 */ /* 0x000fc6000fffe0ff */
[----:B------:R-:W-:-:S04]  /*14c0*/  @UP1 UIADD3 UR29, UPT, UPT, UR37, URZ, URZ ;  /* 0x000000ff251d1290 */ /* 0x000fc8000fffe0ff */
[----:B--2---:R-:W-:-:S12]  /*14d0*/  UIADD3 UR29, UPT, UPT, UR29, 0x1, URZ ;  /* 0x000000011d1d7890 */ /* 0x004fd8000fffe0ff */
.L_x_39:
[----:B------:R-:W-:Y:S01]  /*14e0*/  UISETP.NE.AND UP0, UPT, UR53, URZ, UPT ;  /* 0x000000ff3500728c */ /* 0x000fe2000bf05270 */
[----:B------:R-:W1:Y:S08]  /*14f0*/  S2UR UR53, SR_CgaCtaId ;  /* 0x00000000003579c3 */ /* 0x000e700000008800 */
[----:B------:R-:W-:Y:S05]  /*1500*/  BRA.U UP0, `(.L_x_18) ;  /* 0x0000000100347547 */ /* 0x000fea000b800000 */
[----:B------:R-:W2:Y:S01]  /*1510*/  S2R R2, SR_CgaCtaId ;  /* 0x0000000000027919 */ /* 0x000ea20000008800 */
[----:B------:R-:W-:-:S04]  /*1520*/  MOV R3, 0x400 ;  /* 0x0000040000037802 */ /* 0x000fc80000000f00 */
[----:B--2---:R-:W-:Y:S02]  /*1530*/  LEA R2, R2, R3, 0x18 ;  /* 0x0000000302027211 */ /* 0x004fe400078ec0ff */
[----:B------:R-:W-:-:S03]  /*1540*/  SHF.L.U32 R3, R11, 0x1f, RZ ;  /* 0x0000001f0b037819 */ /* 0x000fc600000006ff */
[----:B------:R-:W-:-:S04]  /*1550*/  IMAD R2, R12, 0x8, R2 ;  /* 0x000000080c027824 */ /* 0x000fc800078e0202 */
[----:B------:R-:W2:Y:S02]  /*1560*/  SYNCS.PHASECHK.TRANS64.TRYWAIT P0, [R2+URZ+0xd0], R3 ;  /* 0x0000d003020075a7 */ /* 0x000ea400080011ff */
[----:B--2---:R-:W-:Y:S05]  /*1570*/  @!P0 BRA `(.L_x_19) ;  /* 0x0000006400dc8947 */ /* 0x004fea0003800000 */
.L_x_117:
[----:B------:R-:W-:Y:S01]  /*1580*/  VIADD R12, R12, 0x1 ;  /* 0x000000010c0c7836 */ /* 0x000fe20000000000 */
[----:B------:R2:W-:Y:S04]  /*1590*/  SYNCS.ARRIVE.TRANS64.A1T0 RZ, [R2+URZ+0xc0], RZ ;  /* 0x0000c0ff02ff79a7 */ /* 0x0005e800081000ff */
[----:B------:R-:W-:-:S04]  /*15a0*/  ISETP.NE.AND P0, PT, R12, 0x2, PT ;  /* 0x000000020c00780c */ /* 0x000fc80003f05270 */
[----:B------:R-:W-:Y:S02]  /*15b0*/  SEL R12, R12, RZ, P0 ;  /* 0x000000ff0c0c7207 */ /* 0x000fe40000000000 */
[----:B--2---:R-:W-:-:S04]  /*15c0*/  SEL R2, RZ, 0x1, P0 ;  /* 0x00000001ff027807 */ /* 0x004fc80000000000 */
[----:B------:R-:W-:-:S07]  /*15d0*/  LOP3.LUT R11, R11, R2, RZ, 0x3c, !PT ;  /* 0x000000020b0b7212 */ /* 0x000fce00078e3cff */
.L_x_18:
[----:B------:R-:W-:Y:S01]  /*15e0*/  UMOV UR13, 0x400 ;  /* 0x00000400000d7882 */ /* 0x000fe20000000000 */
[----:B------:R-:W-:Y:S01]  /*15f0*/  SHF.L.U32 R2, R17, 0x1f, RZ ;  /* 0x0000001f11027819 */ /* 0x000fe200000006ff */
[----:B-1----:R-:W-:Y:S01]  /*1600*/  ULEA UR13, UR53, UR13, 0x18 ;  /* 0x0000000d350d7291 */ /* 0x002fe2000f8ec0ff */
[----:B------:R-:W-:Y:S01]  /*1610*/  R2UR UR59, R15 ;  /* 0x000000000f3b72ca */ /* 0x000fe200000e0000 */
[----:B------:R-:W-:Y:S01]  /*1620*/  UISETP.GE.U32.AND UP0, UPT, UR47, 0x1ff, UPT ;  /* 0x000001ff2f00788c */ /* 0x000fe2000bf06070 */
[----:B------:R-:W-:Y:S01]  /*1630*/  R2UR UR27, R14 ;  /* 0x000000000e1b72ca */ /* 0x000fe200000e0000 */
[----:B------:R-:W-:Y:S01]  /*1640*/  ULEA UR4, UR23, UR13, 0x3 ;  /* 0x0000000d17047291 */ /* 0x000fe2000f8e18ff */
[----:B------:R-:W-:-:S08]  /*1650*/  UMOV UR21, URZ ;  /* 0x000000ff00157c82 */ /* 0x000fd00008000000 */
[----:B------:R1:W2:Y:S01]  /*1660*/  SYNCS.PHASECHK.TRANS64.TRYWAIT P2, [UR4+0x10], R2 ;  /* 0x00001002ff0075a7 */ /* 0x0002a20008041104 */
[----:B------:R-:W-:Y:S02]  /*1670*/  USHF.L.U32 UR59, UR59, 0x7, URZ ;  /* 0x000000073b3b7899 */ /* 0x000fe400080006ff */
[----:B------:R-:W-:Y:S01]  /*1680*/  USHF.L.U32 UR27, UR27, 0x6, URZ ;  /* 0x000000061b1b7899 */ /* 0x000fe200080006ff */
[----:B------:R-:W-:Y:S11]  /*1690*/  BRA.U !UP0, `(.L_x_20) ;  /* 0x0000000508407547 */ /* 0x000ff6000b800000 */
[----:B------:R-:W-:Y:S01]  /*16a0*/  UMOV UR22, URZ ;  /* 0x000000ff00167c82 */ /* 0x000fe20008000000 */
[----:B------:R-:W-:-:S05]  /*16b0*/  UMOV UR6, UR23 ;  /* 0x0000001700067c82 */ /* 0x000fca0008000000 */
.L_x_27:
[----:B------:R-:W-:Y:S01]  /*16c0*/  ULEA UR57, UR6, UR13, 0x3 ;  /* 0x0000000d06397291 */ /* 0x000fe2000f8e18ff */
[----:B--2---:R-:W-:Y:S01]  /*16d0*/  @!P5 MOV R3, 0x18000 ;  /* 0x000180000003d802 */ /* 0x004fe20000000f00 */
[----:B--2---:R-:W-:Y:S10]  /*16e0*/  @P2 BRA `(.L_x_21) ;  /* 0x00000000000c2947 */ /* 0x004ff40003800000 */
[----:B------:R-:W-:-:S04]  /*16f0*/  SHF.L.U32 R4, R17, 0x1f, RZ ;  /* 0x0000001f11047819 */ /* 0x000fc800000006ff */
[----:B------:R-:W2:Y:S02]  /*1700*/  SYNCS.PHASECHK.TRANS64.TRYWAIT P0, [UR57+0x10], R4 ;  /* 0x00001004ff0075a7 */ /* 0x000ea40008001139 */
[----:B--2---:R-:W-:Y:S05]  /*1710*/  @!P0 BRA `(.L_x_22) ;  /* 0x0000006400888947 */ /* 0x004fea0003800000 */
.L_x_21:
[----:B------:R2:W-:Y:S01]  /*1720*/  @!P5 SYNCS.ARRIVE.TRANS64 RZ, [UR57], R3 ;  /* 0x00000003ffffd9a7 */ /* 0x0005e20008000039 */
[----:B------:R-:W-:Y:S04]  /*1730*/  BSSY.RECONVERGENT B0, `(.L_x_23) ;  /* 0x0000003000007945 */ /* 0x000fe80003800200 */
[----:B------:R-:W-:Y:S05]  /*1740*/  @P4 BRA `(.L_x_24) ;  /* 0x0000000000044947 */ /* 0x000fea0003800000 */
[----:B------:R-:W-:Y:S05]  /*1750*/  BPT.TRAP 0x1 ;  /* 0x000000040000795c */ /* 0x000fea0000300000 */
.L_x_24:
[----:B------:R-:W-:Y:S05]  /*1760*/  BSYNC.RECONVERGENT B0 ;  /* 0x0000000000007941 */ /* 0x000fea0003800200 */
.L_x_23:
[----:B------:R-:W-:Y:S01]  /*1770*/  UIADD3 UR4, UPT, UPT, UR6, 0x1, URZ ;  /* 0x0000000106047890 */ /* 0x000fe2000fffe0ff */
[----:B------:R-:W-:Y:S01]  /*1780*/  BSSY.RECONVERGENT B0, `(.L_x_25) ;  /* 0x000003c000007945 */ /* 0x000fe20003800200 */
[----:B------:R-:W-:Y:S02]  /*1790*/  ELECT P0, URZ, PT ;  /* 0x0000000000ff782f */ /* 0x000fe40003800000 */
[----:B------:R-:W-:-:S04]  /*17a0*/  UISETP.NE.AND UP0, UPT, UR4, 0x2, UPT ;  /* 0x000000020400788c */ /* 0x000fc8000bf05270 */
[----:B------:R-:W-:Y:S02]  /*17b0*/  USEL UR5, URZ, 0x1, UP0 ;  /* 0x00000001ff057887 */ /* 0x000fe40008000000 */
[----:B------:R-:W-:-:S04]  /*17c0*/  USEL UR23, UR4, URZ, UP0 ;  /* 0x000000ff04177287 */ /* 0x000fc80008000000 */
[----:B------:R-:W-:Y:S01]  /*17d0*/  ULEA UR4, UR23, UR13, 0x3 ;  /* 0x0000000d17047291 */ /* 0x000fe2000f8e18ff */
[----:B------:R-:W-:-:S04]  /*17e0*/  LOP3.LUT R17, R17, UR5, RZ, 0x3c, !PT ;  /* 0x0000000511117c12 */ /* 0x000fc8000f8e3cff */
[----:B-1----:R-:W-:-:S04]  /*17f0*/  SHF.L.U32 R2, R17, 0x1f, RZ ;  /* 0x0000001f11027819 */ /* 0x002fc800000006ff */
[----:B------:R1:W1:Y:S01]  /*1800*/  SYNCS.PHASECHK.TRANS64.TRYWAIT P2, [UR4+0x10], R2 ;  /* 0x00001002ff0075a7 */ /* 0x0002620008041104 */
[----:B------:R-:W-:Y:S05]  /*1810*/  @!P0 BRA `(.L_x_26) ;  /* 0x0000000000c88947 */ /* 0x000fea0003800000 */
[----:B------:R-:W-:Y:S02]  /*1820*/  ULEA UR32, UR6, UR13, 0x10 ;  /* 0x0000000d06207291 */ /* 0x000fe4000f8e80ff */
[----:B------:R-:W-:Y:S02]  /*1830*/  UIADD3 UR4, UP1, UPT, UR38, 0x80, URZ ;  /* 0x0000008026047890 */ /* 0x000fe4000ff3e0ff */
[----:B------:R-:W-:Y:S02]  /*1840*/  USHF.L.U32 UR58, UR22, 0x8, URZ ;  /* 0x00000008163a7899 */ /* 0x000fe400080006ff */
[----:B------:R-:W-:Y:S02]  /*1850*/  ULEA UR7, UR6, UR13, 0xf ;  /* 0x0000000d06077291 */ /* 0x000fe4000f8e78ff */
[----:B------:R-:W-:Y:S02]  /*1860*/  UIADD3 UR14, UP0, UPT, UR38, 0x180, URZ ;  /* 0x00000180260e7890 */ /* 0x000fe4000ff1e0ff */
[----:B------:R-:W-:-:S02]  /*1870*/  UIADD3.X UR5, UPT, UPT, URZ, UR39, URZ, UP1, !UPT ;  /* 0x00000027ff057290 */ /* 0x000fc40008ffe4ff */
[----:B------:R-:W-:Y:S02]  /*1880*/  UIADD3 UR56, UPT, UPT, UR32, 0x6400, URZ ;  /* 0x0000640020387890 */ /* 0x000fe4000fffe0ff */
[----:B------:R-:W-:Y:S02]  /*1890*/  UIADD3 UR50, UPT, UPT, UR58, 0x40, URZ ;  /* 0x000000403a327890 */ /* 0x000fe4000fffe0ff */
[----:B------:R-:W-:Y:S02]  /*18a0*/  UIADD3 UR48, UPT, UPT, UR32, 0xa400, URZ ;  /* 0x0000a40020307890 */ /* 0x000fe4000fffe0ff */
[----:B------:R-:W-:Y:S02]  /*18b0*/  UIADD3 UR42, UPT, UPT, UR58, 0x80, URZ ;  /* 0x000000803a2a7890 */ /* 0x000fe4000fffe0ff */
[----:B------:R-:W-:Y:S02]  /*18c0*/  UIADD3 UR40, UPT, UPT, UR32, 0xe400, URZ ;  /* 0x0000e40020287890 */ /* 0x000fe4000fffe0ff */
[----:B------:R-:W-:-:S02]  /*18d0*/  UIADD3 UR34, UPT, UPT, UR58, 0xc0, URZ ;  /* 0x000000c03a227890 */ /* 0x000fc4000fffe0ff */
[----:B------:R-:W-:Y:S02]  /*18e0*/  UIADD3 UR32, UPT, UPT, UR32, 0x12400, URZ ;  /* 0x0001240020207890 */ /* 0x000fe4000fffe0ff */
[----:B------:R-:W-:Y:S02]  /*18f0*/  UIADD3.X UR15, UPT, UPT, URZ, UR39, URZ, UP0, !UPT ;  /* 0x00000027ff0f7290 */ /* 0x000fe400087fe4ff */
[----:B------:R-:W-:Y:S02]  /*1900*/  UIADD3 UR24, UPT, UPT, UR7, 0x26400, URZ ;  /* 0x0002640007187890 */ /* 0x000fe4000fffe0ff */
[----:B------:R-:W-:Y:S01]  /*1910*/  UIADD3 UR8, UPT, UPT, UR7, 0x28400, URZ ;  /* 0x0002840007087890 */ /* 0x000fe2000fffe0ff */
[----:B------:R-:W-:Y:S01]  /*1920*/  UMOV UR30, 0x0 ;  /* 0x00000000001e7882 */ /* 0x000fe20000000000 */
[----:B------:R-:W-:Y:S01]  /*1930*/  UMOV UR31, 0x10000000 ;  /* 0x10000000001f7882 */ /* 0x000fe20000000000 */
[----:B------:R-:W-:Y:S01]  /*1940*/  UMOV UR49, UR57 ;  /* 0x0000003900317c82 */ /* 0x000fe20008000000 */
[----:B------:R-:W-:Y:S01]  /*1950*/  UMOV UR51, UR59 ;  /* 0x0000003b00337c82 */ /* 0x000fe20008000000 */
[----:B------:R-:W-:Y:S01]  /*1960*/  UMOV UR52, UR60 ;  /* 0x0000003c00347c82 */ /* 0x000fe20008000000 */
[----:B------:R-:W-:Y:S01]  /*1970*/  UMOV UR41, UR57 ;  /* 0x0000003900297c82 */ /* 0x000fe20008000000 */
[----:B------:R-:W-:Y:S01]  /*1980*/  UMOV UR43, UR59 ;  /* 0x0000003b002b7c82 */ /* 0x000fe20008000000 */
[----:B------:R-:W-:Y:S01]  /*1990*/  UMOV UR44, UR60 ;  /* 0x0000003c002c7c82 */ /* 0x000fe20008000000 */
[----:B------:R-:W-:Y:S01]  /*19a0*/  UTMALDG.3D [UR56], [UR4], desc[UR30] ;  /* 0x00001e38040075b4 */ /* 0x000fe20008011000 */
[----:B------:R-:W-:Y:S01]  /*19b0*/  UMOV UR33, UR57 ;  /* 0x0000003900217c82 */ /* 0x000fe20008000000 */
        /* <DEDUP_REMOVED lines=10> */
[----:B------:R-:W-:Y:S01]  /*1a60*/  UIADD3 UR16, UPT, UPT, UR7, 0x2a400, URZ ;  /* 0x0002a40007107890 */ /* 0x000fe2000fffe0ff */
[----:B------:R-:W-:Y:S01]  /*1a70*/  UMOV UR17, UR57 ;  /* 0x0000003900117c82 */ /* 0x000fe20008000000 */
[----:B------:R-:W-:Y:S01]  /*1a80*/  UMOV UR19, UR27 ;  /* 0x0000001b00137c82 */ /* 0x000fe20008000000 */
[----:B------:R-:W-:Y:S01]  /*1a90*/  UTMALDG.3D [UR40], [UR4], desc[UR30] ;  /* 0x00001e28040075b4 */ /* 0x000fe20008011000 */
[----:B------:R-:W-:Y:S01]  /*1aa0*/  UMOV UR20, UR60 ;  /* 0x0000003c00147c82 */ /* 0x000fe20008000000 */
[----:B------:R-:W-:Y:S01]  /*1ab0*/  UMOV UR18, UR42 ;  /* 0x0000002a00127c82 */ /* 0x000fe20008000000 */
[----:B------:R-:W-:Y:S01]  /*1ac0*/  UTMALDG.3D [UR32], [UR4], desc[UR30] ;  /* 0x00001e20040075b4 */ /* 0x000fe20008011000 */
[----:B------:R-:W-:Y:S01]  /*1ad0*/  UTMALDG.3D [UR24], [UR14], desc[UR30] ;  /* 0x00001e180e0075b4 */ /* 0x000fe20008011000 */
[----:B------:R2:W-:Y:S01]  /*1ae0*/  UTMALDG.3D [UR8], [UR14], desc[UR30] ;  /* 0x00001e080e0075b4 */ /* 0x0005e20008011000 */
[----:B------:R1:W-:Y:S01]  /*1af0*/  UTMALDG.3D [UR16], [UR14], desc[UR30] ;  /* 0x00001e100e0075b4 */ /* 0x0003e20008011000 */
[----:B--2---:R-:W-:Y:S01]  /*1b00*/  UIADD3 UR8, UPT, UPT, UR7, 0x2c400, URZ ;  /* 0x0002c40007087890 */ /* 0x004fe2000fffe0ff */
[----:B------:R-:W-:-:S08]  /*1b10*/  UMOV UR10, UR34 ;  /* 0x00000022000a7c82 */ /* 0x000fd00008000000 */
[----:B------:R2:W-:Y:S02]  /*1b20*/  UTMALDG.3D [UR8], [UR14], desc[UR30] ;  /* 0x00001e080e0075b4 */ /* 0x0005e40008011000 */
[----:B--2---:R-:W-:Y:S01]  /*1b30*/  NOP ;  /* 0x0000000000007918 */ /* 0x004fe20000000000 */
.L_x_26:
[----:B-1----:R-:W-:Y:S05]  /*1b40*/  BSYNC.RECONVERGENT B0 ;  /* 0x0000000000007941 */ /* 0x002fea0003800200 */
.L_x_25:
[----:B------:R-:W-:Y:S01]  /*1b50*/  UIADD3 UR22, UPT, UPT, UR22, 0x1, URZ ;  /* 0x0000000116167890 */ /* 0x000fe2000fffe0ff */
[----:B------:R-:W-:Y:S01]  /*1b60*/  UMOV UR6, UR23 ;  /* 0x0000001700067c82 */ /* 0x000fe20008000000 */
[----:B------:R-:W-:Y:S02]  /*1b70*/  UMOV UR21, UR29 ;  /* 0x0000001d00157c82 */ /* 0x000fe40008000000 */
[----:B------:R-:W-:-:S09]  /*1b80*/  UISETP.NE.AND UP0, UPT, UR22, UR29, UPT ;  /* 0x0000001d1600728c */ /* 0x000fd2000bf05270 */
[----:B------:R-:W-:Y:S05]  /*1b90*/  BRA.U UP0, `(.L_x_27) ;  /* 0xfffffff900c87547 */ /* 0x000fea000b83ffff */
.L_x_20:
[----:B------:R-:W-:Y:S01]  /*1ba0*/  ULEA UR4, UR23, UR13, 0x3 ;  /* 0x0000000d17047291 */ /* 0x000fe2000f8e18ff */
[----:B-1----:R-:W-:Y:S01]  /*1bb0*/  SHF.L.U32 R2, R17, 0x1f, RZ ;  /* 0x0000001f11027819 */ /* 0x002fe200000006ff */
[----:B------:R-:W-:Y:S01]  /*1bc0*/  @!P1 SYNCS.ARRIVE.TRANS64.A1T0 RZ, [UR13+0x58], RZ ;  /* 0x000058ffffff99a7 */ /* 0x000fe2000810000d */
[----:B------:R-:W-:-:S06]  /*1bd0*/  UISETP.GT.AND UP0, UPT, UR45, UR37, UPT ;  /* 0x000000252d00728c */ /* 0x000fcc000bf04270 */
[----:B------:R1:W1:Y:S03]  /*1be0*/  SYNCS.PHASECHK.TRANS64.TRYWAIT P1, [UR4+0x10], R2 ;  /* 0x00001002ff0075a7 */ /* 0x0002660008021104 */
[----:B------:R-:W-:Y:S05]  /*1bf0*/  BRA.U !UP0, `(.L_x_28) ;  /* 0x00000005083c7547 */ /* 0x000fea000b800000 */
[----:B------:R-:W-:Y:S01]  /*1c00*/  UIADD3 UR22, UPT, UPT, UR46, UR21, URZ ;  /* 0x000000152e167290 */ /* 0x000fe2000fffe0ff */
[----:B------:R-:W-:-:S11]  /*1c10*/  UMOV UR6, UR23 ;  /* 0x0000001700067c82 */ /* 0x000fd60008000000 */
.L_x_35:
[----:B------:R-:W-:Y:S01]  /*1c20*/  ULEA UR57, UR6, UR13, 0x3 ;  /* 0x0000000d06397291 */ /* 0x000fe2000f8e18ff */
[----:B--2---:R-:W-:Y:S01]  /*1c30*/  @!P5 MOV R3, 0x18000 ;  /* 0x000180000003d802 */ /* 0x004fe20000000f00 */
[----:B-1----:R-:W-:Y:S10]  /*1c40*/  @P1 BRA `(.L_x_29) ;  /* 0x00000000000c1947 */ /* 0x002ff40003800000 */
[----:B------:R-:W-:-:S04]  /*1c50*/  SHF.L.U32 R4, R17, 0x1f, RZ ;  /* 0x0000001f11047819 */ /* 0x000fc800000006ff */
[----:B------:R-:W1:Y:S02]  /*1c60*/  SYNCS.PHASECHK.TRANS64.TRYWAIT P0, [UR57+0x10], R4 ;  /* 0x00001004ff0075a7 */ /* 0x000e640008001139 */
[----:B-1----:R-:W-:Y:S05]  /*1c70*/  @!P0 BRA `(.L_x_30) ;  /* 0x0000006000488947 */ /* 0x002fea0003800000 */
.L_x_29:
[----:B------:R2:W-:Y:S01]  /*1c80*/  @!P5 SYNCS.ARRIVE.TRANS64 RZ, [UR57], R3 ;  /* 0x00000003ffffd9a7 */ /* 0x0005e20008000039 */
[----:B------:R-:W-:Y:S04]  /*1c90*/  BSSY.RECONVERGENT B0, `(.L_x_31) ;  /* 0x0000003000007945 */ /* 0x000fe80003800200 */
[----:B------:R-:W-:Y:S05]  /*1ca0*/  @P4 BRA `(.L_x_32) ;  /* 0x0000000000044947 */ /* 0x000fea0003800000 */
[----:B------:R-:W-:Y:S05]  /*1cb0*/  BPT.TRAP 0x1 ;  /* 0x000000040000795c */ /* 0x000fea0000300000 */
.L_x_32:
[----:B------:R-:W-:Y:S05]  /*1cc0*/  BSYNC.RECONVERGENT B0 ;  /* 0x0000000000007941 */ /* 0x000fea0003800200 */
.L_x_31:
        /* <DEDUP_REMOVED lines=61> */
.L_x_34:
[----:B-1----:R-:W-:Y:S05]  /*20a0*/  BSYNC.RECONVERGENT B0 ;  /* 0x0000000000007941 */ /* 0x002fea0003800200 */
.L_x_33:
[----:B------:R-:W-:Y:S01]  /*20b0*/  UIADD3 UR21, UPT, UPT, UR21, 0x1, URZ ;  /* 0x0000000115157890 */ /* 0x000fe2000fffe0ff */
[----:B------:R-:W-:-:S03]  /*20c0*/  UMOV UR6, UR23 ;  /* 0x0000001700067c82 */ /* 0x000fc60008000000 */
[----:B------:R-:W-:-:S09]  /*20d0*/  UISETP.NE.AND UP0, UPT, UR21, UR22, UPT ;  /* 0x000000161500728c */ /* 0x000fd2000bf05270 */
[----:B------:R-:W-:Y:S05]  /*20e0*/  BRA.U UP0, `(.L_x_35) ;  /* 0xfffffff900cc7547 */ /* 0x000fea000b83ffff */
.L_x_28:
[C---:B-1----:R-:W-:Y:S01]  /*20f0*/  LEA R2, R16.reuse, UR13, 0x3 ;  /* 0x0000000d10027c11 */ /* 0x042fe2000f8e18ff */
[----:B------:R-:W-:Y:S01]  /*2100*/  NOP ;  /* 0x0000000000007918 */ /* 0x000fe20000000000 */
[----:B--2---:R-:W-:Y:S02]  /*2110*/  SHF.L.U32 R3, R13, 0x1f, RZ ;  /* 0x0000001f0d037819 */ /* 0x004fe400000006ff */
[----:B------:R-:W-:Y:S02]  /*2120*/  LEA R4, R16, UR13, 0x4 ;  /* 0x0000000d10047c11 */ /* 0x000fe4000f8e20ff */
[----:B------:R-:W1:Y:S02]  /*2130*/  SYNCS.PHASECHK.TRANS64.TRYWAIT P0, [R2+URZ+0x60], R3 ;  /* 0x00006003020075a7 */ /* 0x000e6400080011ff */
[----:B-1----:R-:W-:Y:S05]  /*2140*/  @!P0 BRA `(.L_x_36) ;  /* 0x0000005c002c8947 */ /* 0x002fea0003800000 */
.L_x_120:
[----:B------:R-:W2:Y:S01]  /*2150*/  LDS.128 R4, [R4+0xf0] ;  /* 0x0000f00004047984 */ /* 0x000ea20000000c00 */
[----:B---3--:R-:W-:Y:S01]  /*2160*/  ISETP.GE.AND P0, PT, R40, 0x1, PT ;  /* 0x000000012800780c */ /* 0x008fe20003f06270 */
[----:B-1----:R-:W-:Y:S01]  /*2170*/  VIADD R2, R2, 0x70 ;  /* 0x0000007002027836 */ /* 0x002fe20000000000 */
[----:B------:R-:W-:Y:S01]  /*2180*/  @!PT LDS RZ, [RZ] ;  /* 0x00000000fffff984 */ /* 0x000fe20000000800 */
[----:B------:R-:W-:Y:S01]  /*2190*/  @!PT LDS RZ, [RZ] ;  /* 0x00000000fffff984 */ /* 0x000fe20000000800 */
[----:B------:R-:W-:Y:S01]  /*21a0*/  @!PT LDS RZ, [RZ] ;  /* 0x00000000fffff984 */ /* 0x000fe20000000800 */
[----:B------:R-:W-:Y:S01]  /*21b0*/  @!PT LDS RZ, [RZ] ;  /* 0x00000000fffff984 */ /* 0x000fe20000000800 */
[----:B------:R1:W-:Y:S06]  /*21c0*/  MEMBAR.ALL.CTA ;  /* 0x0000000000007992 */ /* 0x0003ec0000008000 */
[----:B-1----:R-:W1:Y:S01]  /*21d0*/  FENCE.VIEW.ASYNC.S ;  /* 0x00000000000073c6 */ /* 0x002e620000000000 */
[----:B------:R-:W-:-:S04]  /*21e0*/  PRMT R2, RZ, 0x654, R2 ;  /* 0x00000654ff027816 */ /* 0x000fc80000000002 */
[----:B-1----:R1:W-:Y:S01]  /*21f0*/  SYNCS.ARRIVE.TRANS64.RED.A1T0 RZ, [R2+URZ], RZ ;  /* 0x000000ff02ff79a7 */ /* 0x0023e200081004ff */
[----:B--2---:R-:W-:-:S13]  /*2200*/  LOP3.LUT P2, RZ, R6, 0x1, RZ, 0xc0, !PT ;  /* 0x0000000106ff7812 */ /* 0x004fda000784c0ff */
[----:B------:R-:W-:Y:S01]  /*2210*/  @P2 SHF.R.U32.HI R3, RZ, 0x10, R5 ;  /* 0x00000010ff032819 */ /* 0x000fe20000011605 */
[----:B------:R-:W-:Y:S01]  /*2220*/  VOTEU.ANY UP0, P2 ;  /* 0x0000000000ff7886 */ /* 0x000fe20001000100 */
[----:B------:R-:W-:Y:S02]  /*2230*/  @P2 MOV R10, R4 ;  /* 0x00000004000a2202 */ /* 0x000fe40000000f00 */
[----:B------:R-:W-:Y:S02]  /*2240*/  @P2 R2UR.BROADCAST UR4, R3 ;  /* 0x00000000030422ca */ /* 0x000fe400008e0000 */
[----:B------:R-:W-:-:S11]  /*2250*/  @P2 LOP3.LUT R9, R5, 0xffff, RZ, 0xc0, !PT ;  /* 0x0000ffff05092812 */ /* 0x000fd600078ec0ff */
[----:B------:R-:W-:Y:S01]  /*2260*/  @UP0 UMOV UR60, UR4 ;  /* 0x00000004003c0c82 */ /* 0x000fe20008000000 */
[----:B-1----:R-:W-:Y:S05]  /*2270*/  @!P0 BRA `(.L_x_37) ;  /* 0x0000000000b88947 */ /* 0x002fea0003800000 */
[----:B------:R-:W4:Y:S01]  /*2280*/  LDC.64 R4, c[0x0][0xb18] ;  /* 0x0002c600ff047b82 */ /* 0x000f220000000a00 */
[----:B------:R-:W-:-:S07]  /*2290*/  ISETP.NE.AND P3, PT, R40, 0x1, PT ;  /* 0x000000012800780c */ /* 0x000fce0003f65270 */
[----:B------:R-:W1:Y:S08]  /*22a0*/  LDC.64 R6, c[0x0][0xb10] ;  /* 0x0002c400ff067b82 */ /* 0x000e700000000a00 */
[----:B------:R-:W2:Y:S08]  /*22b0*/  LDC R14, c[0x0][0xb20] ;  /* 0x0002c800ff0e7b82 */ /* 0x000eb00000000800 */
[----:B------:R-:W3:Y:S01]  /*22c0*/  LDC R15, c[0x0][0xb0c] ;  /* 0x0002c300ff0f7b82 */ /* 0x000ee20000000800 */
[----:B----4-:R-:W-:Y:S01]  /*22d0*/  IMAD.HI.U32 R19, R0, R5, RZ ;  /* 0x0000000500137227 */ /* 0x010fe200078e00ff */
[----:B------:R-:W-:-:S03]  /*22e0*/  ISETP.NE.AND P0, PT, R4, 0x1, PT ;  /* 0x000000010400780c */ /* 0x000fc60003f05270 */
[----:B------:R-:W-:-:S03]  /*22f0*/  IMAD.HI.U32 R5, R9, R5, RZ ;  /* 0x0000000509057227 */ /* 0x000fc600078e00ff */
[----:B------:R-:W4:Y:S01]  /*2300*/  LDC.64 R2, c[0x0][0xb28] ;  /* 0x0002ca00ff027b82 */ /* 0x000f220000000a00 */
[----:B-1----:R-:W-:-:S04]  /*2310*/  IMAD.HI.U32 R20, R8, R6, RZ ;  /* 0x0000000608147227 */ /* 0x002fc800078e00ff */
[----:B------:R-:W-:Y:S01]  /*2320*/  IMAD.HI.U32 R21, R10, R6, RZ ;  /* 0x000000060a157227 */ /* 0x000fe200078e00ff */
[----:B------:R-:W-:Y:S02]  /*2330*/  SHF.R.U32.HI R20, RZ, R7, R20 ;  /* 0x00000007ff147219 */ /* 0x000fe40000011614 */
[-C--:B--2---:R-:W-:Y:S02]  /*2340*/  SHF.R.U32.HI R19, RZ, R14.reuse, R19 ;  /* 0x0000000eff137219 */ /* 0x084fe40000011613 */
[----:B------:R-:W-:Y:S02]  /*2350*/  SHF.R.U32.HI R5, RZ, R14, R5 ;  /* 0x0000000eff057219 */ /* 0x000fe40000011605 */
[----:B------:R-:W-:Y:S02]  /*2360*/  SEL R19, R0, R19, !P0 ;  /* 0x0000001300137207 */ /* 0x000fe40004000000 */
[----:B------:R-:W-:Y:S02]  /*2370*/  SHF.R.U32.HI R21, RZ, R7, R21 ;  /* 0x00000007ff157219 */ /* 0x000fe40000011615 */
[----:B---3--:R-:W-:-:S02]  /*2380*/  ISETP.NE.AND P1, PT, R15, 0x1, PT ;  /* 0x000000010f00780c */ /* 0x008fc40003f25270 */
[----:B------:R-:W-:Y:S02]  /*2390*/  SEL R5, R9, R5, !P0 ;  /* 0x0000000509057207 */ /* 0x000fe40004000000 */
[----:B------:R-:W-:Y:S02]  /*23a0*/  SEL R20, R8, R20, !P1 ;  /* 0x0000001408147207 */ /* 0x000fe40004800000 */
[----:B------:R-:W-:Y:S01]  /*23b0*/  SEL R21, R10, R21, !P1 ;  /* 0x000000150a157207 */ /* 0x000fe20004800000 */
[----:B----4-:R-:W-:-:S04]  /*23c0*/  IMAD.HI.U32 R18, R19, R2, RZ ;  /* 0x0000000213127227 */ /* 0x010fc800078e00ff */
        /* <DEDUP_REMOVED lines=10> */
[----:B------:R-:W-:-:S04]  /*2470*/  @!P0 IMAD.HI.U32 R7, R21, R2, RZ ;  /* 0x0000000215078227 */ /* 0x000fc800078e00ff */
[----:B------:R-:W-:Y:S01]  /*2480*/  IMAD.MOV R2, RZ, RZ, -R6 ;  /* 0x000000ffff027224 */ /* 0x000fe200078e0a06 */
[----:B------:R-:W-:Y:S02]  /*2490*/  @!P0 SHF.R.U32.HI R3, RZ, R3, R7 ;  /* 0x00000003ff038219 */ /* 0x000fe40000011607 */
[----:B------:R-:W-:Y:S01]  /*24a0*/  IADD3 R7, PT, PT, -R5, RZ, RZ ;  /* 0x000000ff05077210 */ /* 0x000fe20007ffe1ff */
[----:B------:R-:W-:Y:S01]  /*24b0*/  IMAD R2, R40, R2, R5 ;  /* 0x0000000228027224 */ /* 0x000fe200078e0205 */
        /* <DEDUP_REMOVED lines=10> */
.L_x_37:
[----:B------:R-:W1:Y:S02]  /*2560*/  LDCU UR4, c[0x0][0xb30] ;  /* 0x00016600ff0477ac */ /* 0x000e640008000800 */
[----:B-1----:R-:W-:-:S09]  /*2570*/  UISETP.NE.AND UP0, UPT, UR4, 0x1, UPT ;  /* 0x000000010400788c */ /* 0x002fd2000bf05270 */
[----:B------:R-:W-:Y:S05]  /*2580*/  BRA.U UP0, `(.L_x_38) ;  /* 0x0000000100407547 */ /* 0x000fea000b800000 */
[----:B------:R-:W1:Y:S08]  /*2590*/  LDC.64 R4, c[0x0][0xb10] ;  /* 0x0002c400ff047b82 */ /* 0x000e700000000a00 */
[----:B------:R-:W2:Y:S08]  /*25a0*/  LDC.64 R2, c[0x0][0xb18] ;  /* 0x0002c600ff027b82 */ /* 0x000eb00000000a00 */
[----:B------:R-:W3:Y:S08]  /*25b0*/  LDC R6, c[0x0][0xb20] ;  /* 0x0002c800ff067b82 */ /* 0x000ef00000000800 */
[----:B------:R-:W4:Y:S01]  /*25c0*/  LDC R7, c[0x0][0xb0c] ;  /* 0x0002c300ff077b82 */ /* 0x000f220000000800 */
[----:B-1----:R-:W-:-:S05]  /*25d0*/  IMAD.HI.U32 R4, R10, R4, RZ ;  /* 0x000000040a047227 */ /* 0x002fca00078e00ff */
[----:B------:R-:W-:Y:S01]  /*25e0*/  SHF.R.U32.HI R4, RZ, R5, R4 ;  /* 0x00000005ff047219 */ /* 0x000fe20000011604 */
[----:B--2---:R-:W-:Y:S01]  /*25f0*/  IMAD.HI.U32 R3, R9, R3, RZ ;  /* 0x0000000309037227 */ /* 0x004fe200078e00ff */
[----:B------:R-:W-:-:S04]  /*2600*/  ISETP.NE.AND P0, PT, R2, 0x1, PT ;  /* 0x000000010200780c */ /* 0x000fc80003f05270 */
[----:B---3--:R-:W-:-:S04]  /*2610*/  SHF.R.U32.HI R3, RZ, R6, R3 ;  /* 0x00000006ff037219 */ /* 0x008fc80000011603 */
[----:B------:R-:W-:Y:S02]  /*2620*/  SEL R3, R9, R3, !P0 ;  /* 0x0000000309037207 */ /* 0x000fe40004000000 */
[----:B----4-:R-:W-:-:S04]  /*2630*/  ISETP.NE.AND P1, PT, R7, 0x1, PT ;  /* 0x000000010700780c */ /* 0x010fc80003f25270 */
[----:B------:R-:W-:-:S05]  /*2640*/  SEL R4, R10, R4, !P1 ;  /* 0x000000040a047207 */ /* 0x000fca0004800000 */
[----:B------:R-:W-:Y:S02]  /*2650*/  IMAD.IADD R5, R3, 0x1, -R4 ;  /* 0x0000000103057824 */ /* 0x000fe400078e0a04 */
[----:B------:R-:W-:Y:S02]  /*2660*/  IMAD.IADD R3, R4, 0x1, -R3 ;  /* 0x0000000104037824 */ /* 0x000fe400078e0a03 */
[----:B------:R-:W-:Y:S02]  /*2670*/  IMAD R10, R5, R7, R10 ;  /* 0x00000007050a7224 */ /* 0x000fe400078e020a */
[----:B------:R-:W-:-:S07]  /*2680*/  IMAD R9, R3, R2, R9 ;  /* 0x0000000203097224 */ /* 0x000fce00078e0209 */
.L_x_38:
[----:B------:R-:W-:Y:S01]  /*2690*/  VIADD R16, R16, 0x1 ;  /* 0x0000000110107836 */ /* 0x000fe20000000000 */
[----:B------:R-:W-:Y:S01]  /*26a0*/  PLOP3.LUT P1, PT, PT, PT, PT, 0x80, 0x8 ;  /* 0x000000000008781c */ /* 0x000fe20003f2f070 */
[----:B------:R-:W-:Y:S02]  /*26b0*/  IMAD.IADD R15, R10, 0x1, R87 ;  /* 0x000000010a0f7824 */ /* 0x000fe400078e0257 */
[----:B------:R-:W-:Y:S01]  /*26c0*/  IMAD.IADD R14, R9, 0x1, R86 ;  /* 0x00000001090e7824 */ /* 0x000fe200078e0256 */
[----:B------:R-:W-:-:S04]  /*26d0*/  ISETP.NE.AND P0, PT, R16, 0x2, PT ;  /* 0x000000021000780c */ /* 0x000fc80003f05270 */
[----:B------:R-:W-:Y:S02]  /*26e0*/  SEL R2, RZ, 0x1, P0 ;  /* 0x00000001ff027807 */ /* 0x000fe40000000000 */
[----:B------:R-:W-:Y:S02]  /*26f0*/  SEL R16, R16, RZ, P0 ;  /* 0x000000ff10107207 */ /* 0x000fe40000000000 */
[----:B------:R-:W-:Y:S01]  /*2700*/  LOP3.LUT R13, R13, R2, RZ, 0x3c, !PT ;  /* 0x000000020d0d7212 */ /* 0x000fe200078e3cff */
[----:B------:R-:W-:Y:S06]  /*2710*/  @P2 BRA `(.L_x_39) ;  /* 0xffffffec00702947 */ /* 0x000fec000383ffff */
[----:B------:R-:W-:Y:S01]  /*2720*/  UIADD3 UR13, UPT, UPT, UR13, 0x10, URZ ;  /* 0x000000100d0d7890 */ /* 0x000fe2000fffe0ff */
[----:B------:R-:W-:-:S03]  /*2730*/  SHF.L.U32 R2, R17, 0x1f, RZ ;  /* 0x0000001f11027819 */ /* 0x000fc600000006ff */
[----:B------:R-:W-:-:S09]  /*2740*/  ULEA UR4, UR23, UR13, 0x3 ;  /* 0x0000000d17047291 */ /* 0x000fd2000f8e18ff */
[----:B------:R-:W1:Y:S02]  /*2750*/  SYNCS.PHASECHK.TRANS64.TRYWAIT P0, [UR4], R2 ;  /* 0x00000002ff0075a7 */ /* 0x000e640008001104 */
[----:B-1----:R-:W-:Y:S05]  /*2760*/  @!P0 BRA `(.L_x_40) ;  /* 0x0000005400b88947 */ /* 0x002fea0003800000 */
.L_x_122:
[----:B------:R-:W-:-:S04]  /*2770*/  UIADD3 UR4, UPT, UPT, UR23, 0x1, URZ ;  /* 0x0000000117047890 */ /* 0x000fc8000fffe0ff */
[----:B------:R-:W-:-:S04]  /*2780*/  UISETP.NE.AND UP0, UPT, UR4, 0x2, UPT ;  /* 0x000000020400788c */ /* 0x000fc8000bf05270 */
[----:B------:R-:W-:Y:S02]  /*2790*/  USEL UR5, URZ, 0x1, UP0 ;  /* 0x00000001ff057887 */ /* 0x000fe40008000000 */
[----:B------:R-:W-:-:S04]  /*27a0*/  USEL UR4, UR4, URZ, UP0 ;  /* 0x000000ff04047287 */ /* 0x000fc80008000000 */
[----:B------:R-:W-:Y:S01]  /*27b0*/  ULEA UR4, UR4, UR13, 0x3 ;  /* 0x0000000d04047291 */ /* 0x000fe2000f8e18ff */
[----:B-1----:R-:W-:-:S04]  /*27c0*/  LOP3.LUT R2, R17, UR5, RZ, 0x3c, !PT ;  /* 0x0000000511027c12 */ /* 0x002fc8000f8e3cff */
[----:B------:R-:W-:Y:S01]  /*27d0*/  SHF.L.U32 R2, R2, 0x1f, RZ ;  /* 0x0000001f02027819 */ /* 0x000fe200000006ff */
[----:B----4-:R-:W-:-:S07]  /*27e0*/  IMAD.U32 R0, RZ, RZ, UR4 ;  /* 0x00000004ff007e24 */ /* 0x010fce000f8e00ff */
.L_x_41:
[----:B-1----:R1:W2:Y:S02]  /*27f0*/  SYNCS.PHASECHK.TRANS64.TRYWAIT P0, [R0+URZ], R2 ;  /* 0x00000002000075a7 */ /* 0x0022a400080011ff */
[----:B--2---:R-:W-:Y:S05]  /*2800*/  @!P0 NANOSLEEP.SYNCS 0x989680 ;  /* 0x009896800000895d */ /* 0x004fea0003900000 */
[----:B------:R-:W2:Y:S02]  /*2810*/  @!P0 SYNCS.PHASECHK.TRANS64 P0, [R0+URZ], R2 ;  /* 0x00000002000085a7 */ /* 0x000ea400080010ff */
[----:B--2---:R-:W-:Y:S05]  /*2820*/  @P0 EXIT ;  /* 0x000000000000094d */ /* 0x004fea0003800000 */
[----:B------:R-:W-:Y:S05]  /*2830*/  BRA `(.L_x_41) ;  /* 0xfffffffc00ec7947 */ /* 0x000fea000383ffff */
.L_x_17:
[----:B------:R-:W-:-:S04]  /*2840*/  UISETP.NE.AND UP1, UPT, UR53, URZ, UPT ;  /* 0x000000ff3500728c */ /* 0x000fc8000bf25270 */
[----:B------:R-:W-:-:S09]  /*2850*/  UISETP.NE.OR UP1, UPT, UR10, 0x1, UP1 ;  /* 0x000000010a00788c */ /* 0x000fd20008f25670 */
[----:B------:R-:W-:Y:S05]  /*2860*/  BRA.U UP1, `(.L_x_42) ;  /* 0x0000000501487547 */ /* 0x000fea000b800000 */
[----:B------:R-:W-:Y:S01]  /*2870*/  ISETP.NE.AND P2, PT, R2, RZ, PT ;  /* 0x000000ff0200720c */ /* 0x000fe20003f45270 */
[----:B------:R-:W-:Y:S01]  /*2880*/  IMAD.MOV.U32 R12, RZ, RZ, 0x1 ;  /* 0x00000001ff0c7424 */ /* 0x000fe200078e00ff */
[----:B------:R-:W-:Y:S02]  /*2890*/  CS2R R10, SRZ ;  /* 0x00000000000a7805 */ /* 0x000fe4000001ff00 */
[----:B------:R-:W-:Y:S01]  /*28a0*/  CS2R R8, SRZ ;  /* 0x0000000000087805 */ /* 0x000fe2000001ff00 */
[----:B------:R-:W-:Y:S01]  /*28b0*/  UMOV UR6, 0x400 ;  /* 0x0000040000067882 */ /* 0x000fe20000000000 */
[----:B------:R-:W-:Y:S01]  /*28c0*/  UMOV UR5, URZ ;  /* 0x000000ff00057c82 */ /* 0x000fe20008000000 */
[----:B------:R-:W-:-:S12]  /*28d0*/  ULEA UR6, UR53, UR6, 0x18 ;  /* 0x0000000635067291 */ /* 0x000fd8000f8ec0ff */
.L_x_46:
[----:B------:R-:W-:Y:S02]  /*28e0*/  LEA R0, R8, UR6, 0x3 ;  /* 0x0000000608007c11 */ /* 0x000fe4000f8e18ff */
[----:B------:R-:W-:-:S03]  /*28f0*/  SHF.L.U32 R4, R9, 0x1f, RZ ;  /* 0x0000001f09047819 */ /* 0x000fc600000006ff */
[----:B------:R-:W-:Y:S01]  /*2900*/  VIADD R5, R0, 0xd0 ;  /* 0x000000d000057836 */ /* 0x000fe20000000000 */
[----:B------:R-:W1:Y:S02]  /*2910*/  SYNCS.PHASECHK.TRANS64.TRYWAIT P0, [R0+URZ+0xc0], R4 ;  /* 0x0000c004000075a7 */ /* 0x000e6400080011ff */
[----:B-1----:R-:W-:Y:S05]  /*2920*/  @!P0 BRA `(.L_x_43) ;  /* 0x0000005400608947 */ /* 0x002fea0003800000 */
.L_x_123:
[----:B------:R-:W-:Y:S01]  /*2930*/  ULEA UR4, UR5, UR6, 0x3 ;  /* 0x0000000605047291 */ /* 0x000fe2000f8e18ff */
[----:B-1----:R-:W-:Y:S01]  /*2940*/  PRMT R0, RZ, 0x654, R5 ;  /* 0x00000654ff007816 */ /* 0x002fe20000000005 */
[----:B------:R-:W-:Y:S01]  /*2950*/  @!P2 IMAD.MOV.U32 R4, RZ, RZ, 0x10 ;  /* 0x00000010ff04a424 */ /* 0x000fe200078e00ff */
[----:B------:R-:W-:Y:S01]  /*2960*/  SHF.L.U32 R5, R12, 0x1f, RZ ;  /* 0x0000001f0c057819 */ /* 0x000fe200000006ff */
[----:B------:R-:W-:Y:S01]  /*2970*/  UIADD3 UR7, UPT, UPT, UR4, 0x60, URZ ;  /* 0x0000006004077890 */ /* 0x000fe2000fffe0ff */
[----:B------:R1:W-:Y:S05]  /*2980*/  SYNCS.ARRIVE.TRANS64.RED.A1T0 RZ, [R0+URZ], RZ ;  /* 0x000000ff00ff79a7 */ /* 0x0003ea00081004ff */
[----:B------:R-:W-:Y:S01]  /*2990*/  IMAD.U32 R6, RZ, RZ, UR7 ;  /* 0x00000007ff067e24 */ /* 0x000fe2000f8e00ff */
[----:B------:R-:W2:Y:S04]  /*29a0*/  SYNCS.PHASECHK.TRANS64.TRYWAIT P0, [UR4+0x70], R5 ;  /* 0x00007005ff0075a7 */ /* 0x000ea80008001104 */
[----:B------:R-:W-:Y:S01]  /*29b0*/  PRMT R6, R2, 0x654, R6 ;  /* 0x0000065402067816 */ /* 0x000fe20000000006 */
[----:B-12---:R-:W-:Y:S06]  /*29c0*/  @!P0 BRA `(.L_x_44) ;  /* 0x00000054004c8947 */ /* 0x006fec0003800000 */
.L_x_125:
[----:B------:R-:W-:Y:S01]  /*29d0*/  ULEA UR8, UR5, UR6, 0x4 ;  /* 0x0000000605087291 */ /* 0x000fe2000f8e20ff */
[----:B------:R-:W-:Y:S01]  /*29e0*/  SEL R3, R6, R3, !P2 ;  /* 0x0000000306037207 */ /* 0x000fe20005000000 */
[----:B------:R-:W-:Y:S01]  /*29f0*/  UIADD3 UR9, UPT, UPT, UR4, 0x60, URZ ;  /* 0x0000006004097890 */ /* 0x000fe2000fffe0ff */
[----:B-1----:R-:W-:Y:S01]  /*2a00*/  LEA R0, R11, UR6, 0x3 ;  /* 0x000000060b007c11 */ /* 0x002fe2000f8e18ff */
[----:B------:R-:W-:Y:S01]  /*2a10*/  UIADD3 UR8, UPT, UPT, UR8, 0xf0, URZ ;  /* 0x000000f008087890 */ /* 0x000fe2000fffe0ff */
[----:B------:R1:W-:Y:S01]  /*2a20*/  @!P2 SYNCS.ARRIVE.TRANS64.RED RZ, [R3+URZ], R4 ;  /* 0x0000000403ffa9a7 */ /* 0x0003e200080004ff */
[----:B------:R-:W-:Y:S01]  /*2a30*/  UIADD3 UR4, UPT, UPT, UR5, 0x1, URZ ;  /* 0x0000000105047890 */ /* 0x000fe2000fffe0ff */
[----:B------:R-:W-:-:S03]  /*2a40*/  VIADD R8, R8, 0x1 ;  /* 0x0000000108087836 */ /* 0x000fc60000000000 */
[----:B------:R-:W-:Y:S02]  /*2a50*/  UISETP.NE.AND UP0, UPT, UR4, 0x2, UPT ;  /* 0x000000020400788c */ /* 0x000fe4000bf05270 */
[----:B------:R-:W-:Y:S01]  /*2a60*/  ISETP.NE.AND P0, PT, R8, 0x2, PT ;  /* 0x000000020800780c */ /* 0x000fe20003f05270 */
[----:B------:R-:W-:Y:S06]  /*2a70*/  UGETNEXTWORKID.BROADCAST [UR8], [UR9] ;  /* 0x00000000080073ca */ /* 0x000fec0008000100 */
[----:B------:R-:W-:Y:S02]  /*2a80*/  USEL UR7, URZ, 0x1, UP0 ;  /* 0x00000001ff077887 */ /* 0x000fe40008000000 */
[----:B------:R-:W-:-:S04]  /*2a90*/  USEL UR5, UR4, URZ, UP0 ;  /* 0x000000ff04057287 */ /* 0x000fc80008000000 */
[----:B------:R-:W-:Y:S02]  /*2aa0*/  LOP3.LUT R12, R12, UR7, RZ, 0x3c, !PT ;  /* 0x000000070c0c7c12 */ /* 0x000fe4000f8e3cff */
[----:B-1----:R-:W-:-:S04]  /*2ab0*/  SHF.L.U32 R4, R10, 0x1f, RZ ;  /* 0x0000001f0a047819 */ /* 0x002fc800000006ff */
[----:B------:R-:W1:Y:S02]  /*2ac0*/  SYNCS.PHASECHK.TRANS64.TRYWAIT P1, [R0+URZ+0x60], R4 ;  /* 0x00006004000075a7 */ /* 0x000e6400080211ff */
[----:B-1----:R-:W-:Y:S05]  /*2ad0*/  @!P1 BRA `(.L_x_45) ;  /* 0x0000005400209947 */ /* 0x002fea0003800000 */
.L_x_126:
[C---:B-1----:R-:W-:Y:S01]  /*2ae0*/  LEA R4, R11.reuse, UR6, 0x4 ;  /* 0x000000060b047c11 */ /* 0x042fe2000f8e20ff */
[----:B------:R-:W-:Y:S01]  /*2af0*/  VIADD R0, R0, 0x70 ;  /* 0x0000007000007836 */ /* 0x000fe20000000000 */
[----:B------:R-:W-:Y:S01]  /*2b00*/  SEL R8, R8, RZ, P0 ;  /* 0x000000ff08087207 */ /* 0x000fe20000000000 */
[----:B------:R-:W-:-:S03]  /*2b10*/  VIADD R11, R11, 0x1 ;  /* 0x000000010b0b7836 */ /* 0x000fc60000000000 */
[----:B------:R-:W1:Y:S01]  /*2b20*/  LDS.128 R4, [R4+0xf0] ;  /* 0x0000f00004047984 */ /* 0x000e620000000c00 */
[----:B------:R-:W-:Y:S02]  /*2b30*/  PRMT R0, RZ, 0x654, R0 ;  /* 0x00000654ff007816 */ /* 0x000fe40000000000 */
[C---:B------:R-:W-:Y:S01]  /*2b40*/  ISETP.NE.AND P1, PT, R11.reuse, 0x2, PT ;  /* 0x000000020b00780c */ /* 0x040fe20003f25270 */
[----:B------:R-:W-:Y:S01]  /*2b50*/  @!PT LDS RZ, [RZ] ;  /* 0x00000000fffff984 */ /* 0x000fe20000000800 */
[----:B------:R-:W-:Y:S01]  /*2b60*/  @!PT LDS RZ, [RZ] ;  /* 0x00000000fffff984 */ /* 0x000fe20000000800 */
[----:B------:R-:W-:Y:S01]  /*2b70*/  @!PT LDS RZ, [RZ] ;  /* 0x00000000fffff984 */ /* 0x000fe20000000800 */
[----:B------:R-:W-:Y:S01]  /*2b80*/  @!PT LDS RZ, [RZ] ;  /* 0x00000000fffff984 */ /* 0x000fe20000000800 */
[----:B------:R2:W-:Y:S06]  /*2b90*/  MEMBAR.ALL.CTA ;  /* 0x0000000000007992 */ /* 0x0005ec0000008000 */
[----:B--2---:R-:W2:Y:S01]  /*2ba0*/  FENCE.VIEW.ASYNC.S ;  /* 0x00000000000073c6 */ /* 0x004ea20000000000 */
[----:B------:R-:W-:Y:S01]  /*2bb0*/  SEL R11, R11, RZ, P1 ;  /* 0x000000ff0b0b7207 */ /* 0x000fe20000800000 */
[----:B--2---:R2:W-:Y:S01]  /*2bc0*/  SYNCS.ARRIVE.TRANS64.RED.A1T0 RZ, [R0+URZ], RZ ;  /* 0x000000ff00ff79a7 */ /* 0x0045e200081004ff */
[----:B-1----:R-:W-:-:S02]  /*2bd0*/  LOP3.LUT P3, RZ, R6, 0x1, RZ, 0xc0, !PT ;  /* 0x0000000106ff7812 */ /* 0x002fc4000786c0ff */
[----:B------:R-:W-:-:S04]  /*2be0*/  SEL R4, RZ, 0x1, P1 ;  /* 0x00000001ff047807 */ /* 0x000fc80000800000 */
[----:B------:R-:W-:Y:S02]  /*2bf0*/  LOP3.LUT R10, R10, R4, RZ, 0x3c, !PT ;  /* 0x000000040a0a7212 */ /* 0x000fe400078e3cff */
[----:B--2---:R-:W-:-:S04]  /*2c00*/  SEL R0, RZ, 0x1, P0 ;  /* 0x00000001ff007807 */ /* 0x004fc80000000000 */
[----:B------:R-:W-:Y:S01]  /*2c10*/  LOP3.LUT R9, R9, R0, RZ, 0x3c, !PT ;  /* 0x0000000009097212 */ /* 0x000fe200078e3cff */
[----:B------:R-:W-:Y:S06]  /*2c20*/  @P3 BRA `(.L_x_46) ;  /* 0xfffffffc002c3947 */ /* 0x000fec000383ffff */
[----:B------:R-:W-:Y:S01]  /*2c30*/  ULEA UR4, UR5, UR6, 0x3 ;  /* 0x0000000605047291 */ /* 0x000fe2000f8e18ff */
[----:B------:R-:W-:-:S08]  /*2c40*/  SHF.L.U32 R2, R12, 0x1f, RZ ;  /* 0x0000001f0c027819 */ /* 0x000fd000000006ff */
[----:B------:R-:W1:Y:S02]  /*2c50*/  SYNCS.PHASECHK.TRANS64 P0, [UR4+0x70], R2 ;  /* 0x00007002ff0075a7 */ /* 0x000e640008001004 */
[----:B-1----:R-:W-:Y:S05]  /*2c60*/  @P0 BRA `(.L_x_47) ;  /* 0x0000000000080947 */ /* 0x002fea0003800000 */
[----:B------:R-:W1:Y:S02]  /*2c70*/  SYNCS.PHASECHK.TRANS64.TRYWAIT P0, [UR4+0x70], R2 ;  /* 0x00007002ff0075a7 */ /* 0x000e640008001104 */
[----:B-1----:R-:W-:Y:S05]  /*2c80*/  @!P0 BRA `(.L_x_48) ;  /* 0x0000005000c88947 */ /* 0x002fea0003800000 */
.L_x_47:
[----:B------:R-:W-:-:S04]  /*2c90*/  UIADD3 UR7, UPT, UPT, UR5, 0x1, URZ ;  /* 0x0000000105077890 */ /* 0x000fc8000fffe0ff */
[----:B------:R-:W-:-:S04]  /*2ca0*/  UISETP.NE.AND UP0, UPT, UR7, 0x2, UPT ;  /* 0x000000020700788c */ /* 0x000fc8000bf05270 */
[----:B------:R-:W-:Y:S02]  /*2cb0*/  USEL UR8, URZ, 0x1, UP0 ;  /* 0x00000001ff087887 */ /* 0x000fe40008000000 */
[----:B------:R-:W-:-:S04]  /*2cc0*/  USEL UR7, UR7, URZ, UP0 ;  /* 0x000000ff07077287 */ /* 0x000fc80008000000 */
[----:B------:R-:W-:Y:S01]  /*2cd0*/  ULEA UR7, UR7, UR6, 0x3 ;  /* 0x0000000607077291 */ /* 0x000fe2000f8e18ff */
[----:B-1----:R-:W-:-:S04]  /*2ce0*/  LOP3.LUT R2, R12, UR8, RZ, 0x3c, !PT ;  /* 0x000000080c027c12 */ /* 0x002fc8000f8e3cff */
[----:B------:R-:W-:-:S04]  /*2cf0*/  SHF.L.U32 R0, R2, 0x1f, RZ ;  /* 0x0000001f02007819 */ /* 0x000fc800000006ff */
[----:B------:R-:W1:Y:S02]  /*2d00*/  SYNCS.PHASECHK.TRANS64 P0, [UR7+0x70], R0 ;  /* 0x00007000ff0075a7 */ /* 0x000e640008001007 */
[----:B-1----:R-:W-:Y:S05]  /*2d10*/  @P0 EXIT ;  /* 0x000000000000094d */ /* 0x002fea0003800000 */
[----:B------:R-:W-:Y:S02]  /*2d20*/  SHF.L.U32 R2, R2, 0x1f, RZ ;  /* 0x0000001f02027819 */ /* 0x000fe400000006ff */
[----:B------:R-:W-:-:S07]  /*2d30*/  MOV R0, UR7 ;  /* 0x0000000700007c02 */ /* 0x000fce0008000f00 */
.L_x_49:
[----:B-1----:R1:W2:Y:S02]  /*2d40*/  SYNCS.PHASECHK.TRANS64.TRYWAIT P0, [R0+URZ+0x70], R2 ;  /* 0x00007002000075a7 */ /* 0x0022a400080011ff */
[----:B--2---:R-:W-:Y:S05]  /*2d50*/  @!P0 NANOSLEEP.SYNCS 0x989680 ;  /* 0x009896800000895d */ /* 0x004fea0003900000 */
[----:B------:R-:W2:Y:S02]  /*2d60*/  @!P0 SYNCS.PHASECHK.TRANS64 P0, [R0+URZ+0x70], R2 ;  /* 0x00007002000085a7 */ /* 0x000ea400080010ff */
[----:B--2---:R-:W-:Y:S05]  /*2d70*/  @P0 EXIT ;  /* 0x000000000000094d */ /* 0x004fea0003800000 */
[----:B------:R-:W-:Y:S05]  /*2d80*/  BRA `(.L_x_49) ;  /* 0xfffffffc00ec7947 */ /* 0x000fea000383ffff */
.L_x_42:
[----:B------:R-:W-:-:S09]  /*2d90*/  UISETP.NE.AND UP1, UPT, UR10, URZ, UPT ;  /* 0x000000ff0a00728c */ /* 0x000fd2000bf25270 */
[----:B------:R-:W-:Y:S05]  /*2da0*/  BRA.U UP1, `(.L_x_50) ;  /* 0x0000001501047547 */ /* 0x000fea000b800000 */
[----:B------:R-:W-:Y:S01]  /*2db0*/  UMOV UR4, 0x40 ;  /* 0x0000004000047882 */ /* 0x000fe20000000000 */
[----:B------:R-:W-:Y:S01]  /*2dc0*/  NOP ;  /* 0x0000000000007918 */ /* 0x000fe20000000000 */
[----:B------:R-:W-:Y:S01]  /*2dd0*/  ULEA UR5, UR53, UR4, 0x18 ;  /* 0x0000000435057291 */ /* 0x000fe2000f8ec0ff */
[----:B------:R-:W-:Y:S02]  /*2de0*/  UMOV UR6, 0x400 ;  /* 0x0000040000067882 */ /* 0x000fe40000000000 */
[----:B------:R-:W-:-:S06]  /*2df0*/  ULEA UR6, UR53, UR6, 0x18 ;  /* 0x0000000635067291 */ /* 0x000fcc000f8ec0ff */
[----:B------:R-:W1:Y:S02]  /*2e00*/  LDS.U8 R0, [UR5+0x1c] ;  /* 0x00001c05ff007984 */ /* 0x000e640008000000 */
[----:B-1----:R-:W-:-:S13]  /*2e10*/  ISETP.NE.AND P0, PT, R0, RZ, PT ;  /* 0x000000ff0000720c */ /* 0x002fda0003f05270 */
[----:B------:R-:W-:Y:S05]  /*2e20*/  @P0 BRA `(.L_x_51) ;  /* 0x0000000000580947 */ /* 0x000fea0003800000 */
[----:B------:R-:W-:-:S13]  /*2e30*/  ELECT P0, URZ, PT ;  /* 0x0000000000ff782f */ /* 0x000fda0003800000 */
[----:B------:R-:W-:Y:S05]  /*2e40*/  @!P0 BRA `(.L_x_52) ;  /* 0x0000000000608947 */ /* 0x000fea0003800000 */
[----:B------:R-:W-:Y:S01]  /*2e50*/  UMOV UR4, 0x10 ;  /* 0x0000001000047882 */ /* 0x000fe20000000000 */
[----:B------:R-:W-:Y:S01]  /*2e60*/  HFMA2 R0, -RZ, RZ, 0, 5.9604644775390625e-08 ;  /* 0x00000001ff007431 */ /* 0x000fe200000001ff */
[----:B------:R-:W-:-:S03]  /*2e70*/  MOV R2, 0xffff ;  /* 0x0000ffff00027802 */ /* 0x000fc60000000f00 */
[----:B------:R-:W-:Y:S04]  /*2e80*/  DEPBAR.LE SB1, 0x36 ;  /* 0x00009d800000791a */ /* 0x000fe80000000000 */
[----:B------:R-:W1:Y:S02]  /*2e90*/  UTCATOMSWS.FIND_AND_SET.ALIGN UP0, UR4, UR4 ;  /* 0x00000004000475e3 */ /* 0x000e640008000800 */
[----:B-1----:R-:W-:Y:S01]  /*2ea0*/  MOV R3, UR4 ;  /* 0x0000000400037c02 */ /* 0x002fe20008000f00 */
[----:B------:R-:W-:Y:S06]  /*2eb0*/  BRA.U UP0, `(.L_x_53) ;  /* 0x0000000100187547 */ /* 0x000fec000b800000 */
.L_x_54:
[----:B------:R-:W-:Y:S05]  /*2ec0*/  NANOSLEEP 0x64 ;  /* 0x000000640000795d */ /* 0x000fea0003800000 */
[----:B------:R-:W-:-:S05]  /*2ed0*/  UMOV UR4, 0x10 ;  /* 0x0000001000047882 */ /* 0x000fca0000000000 */
[----:B------:R-:W-:Y:S04]  /*2ee0*/  DEPBAR.LE SB1, 0x36 ;  /* 0x00009d800000791a */ /* 0x000fe80000000000 */
[----:B------:R-:W1:Y:S02]  /*2ef0*/  UTCATOMSWS.FIND_AND_SET.ALIGN UP0, UR4, UR4 ;  /* 0x00000004000475e3 */ /* 0x000e640008000800 */
[----:B-1----:R-:W-:Y:S01]  /*2f00*/  MOV R3, UR4 ;  /* 0x0000000400037c02 */ /* 0x002fe20008000f00 */
[----:B------:R-:W-:Y:S05]  /*2f10*/  BRA.U !UP0, `(.L_x_54) ;  /* 0xfffffffd08e87547 */ /* 0x000fea000b83ffff */
.L_x_53:
[-C--:B------:R-:W-:Y:S02]  /*2f20*/  SHF.L.U32 R2, R2, R3.reuse, RZ ;  /* 0x0000000302027219 */ /* 0x080fe400000006ff */
[----:B------:R-:W-:Y:S01]  /*2f30*/  SHF.L.U32 R0, R0, R3, RZ ;  /* 0x0000000300007219 */ /* 0x000fe200000006ff */
[----:B------:R-:W-:Y:S02]  /*2f40*/  IMAD.SHL.U32 R3, R3, 0x20, RZ ;  /* 0x0000002003037824 */ /* 0x000fe400078e00ff */
[----:B------:R1:W-:Y:S04]  /*2f50*/  ATOMS.OR RZ, [UR5+0x14], R2 ;  /* 0x00001402ffff798c */ /* 0x0003e8000b000005 */
[----:B------:R1:W-:Y:S04]  /*2f60*/  ATOMS.OR RZ, [UR5+0x18], R0 ;  /* 0x00001800ffff798c */ /* 0x0003e8000b000005 */
[----:B------:R1:W-:Y:S01]  /*2f70*/  STS [UR6+0x110], R3 ;  /* 0x00011003ff007988 */ /* 0x0003e20008000806 */
[----:B------:R-:W-:Y:S05]  /*2f80*/  BRA `(.L_x_52) ;  /* 0x0000000000107947 */ /* 0x000fea0003800000 */
.L_x_51:
[----:B------:R-:W-:Y:S02]  /*2f90*/  MOV R0, 0xffffffff ;  /* 0xffffffff00007802 */ /* 0x000fe40000000f00 */
[----:B------:R-:W-:-:S03]  /*2fa0*/  MOV R2, 0x2fd0 ;  /* 0x00002fd000027802 */ /* 0x000fc60000000f00 */
[----:B------:R1:W-:Y:S04]  /*2fb0*/  STS [UR6+0x110], R0 ;  /* 0x00011000ff007988 */ /* 0x0003e80008000806 */
[----:B-1-3-5:R-:W-:Y:S05]  /*2fc0*/  CALL.REL.NOINC `($__internal_1_$__cuda_sm10x_tcgen05_guardrail_trap_phase_invalid_during_alloc) ;  /* 0x0000005400a07944 */ /* 0x02afea0003c00000 */
.L_x_52:
[----:B------:R-:W-:Y:S05]  /*2fd0*/  WARPSYNC.ALL ;  /* 0x0000000000007948 */ /* 0x000fea0003800000 */
[----:B------:R-:W2:Y:S01]  /*2fe0*/  S2UR UR4, SR_CgaCtaId ;  /* 0x00000000000479c3 */ /* 0x000ea20000008800 */
[----:B------:R-:W-:Y:S01]  /*2ff0*/  UMOV UR70, 0x400 ;  /* 0x0000040000467882 */ /* 0x000fe20000000000 */
[----:B------:R-:W-:-:S06]  /*3000*/  NOP ;  /* 0x0000000000007918 */ /* 0x000fcc0000000000 */
[----:B------:R-:W-:Y:S06]  /*3010*/  BAR.ARV 0x6, 0xa0 ;  /* 0x0182800000007b1d */ /* 0x000fec0000002000 */
[----:B------:R-:W4:Y:S01]  /*3020*/  LDCU UR5, c[0x0][0x38c] ;  /* 0x00007180ff0577ac */ /* 0x000f220008000800 */
[----:B------:R-:W-:Y:S01]  /*3030*/  IMAD.MOV.U32 R11, RZ, RZ, 0x1 ;  /* 0x00000001ff0b7424 */ /* 0x000fe200078e00ff */
[----:B------:R-:W-:Y:S01]  /*3040*/  CS2R R8, SRZ ;  /* 0x0000000000087805 */ /* 0x000fe2000001ff00 */
[----:B------:R-:W-:Y:S01]  /*3050*/  IMAD.MOV.U32 R10, RZ, RZ, RZ ;  /* 0x000000ffff0a7224 */ /* 0x000fe200078e00ff */
[----:B------:R-:W3:Y:S01]  /*3060*/  LDCU UR7, c[0x0][0x38c] ;  /* 0x00007180ff0777ac */ /* 0x000ee20008000800 */
[----:B------:R-:W-:Y:S01]  /*3070*/  UMOV UR9, URZ ;  /* 0x000000ff00097c82 */ /* 0x000fe20008000000 */
[----:B------:R-:W-:Y:S01]  /*3080*/  UMOV UR76, 0x0 ;  /* 0x00000000004c7882 */ /* 0x000fe20000000000 */
[----:B--2---:R-:W-:Y:S01]  /*3090*/  ULEA UR70, UR4, UR70, 0x18 ;  /* 0x0000004604467291 */ /* 0x004fe2000f8ec0ff */
[----:B------:R-:W-:-:S02]  /*30a0*/  UMOV UR77, 0x8100010 ;  /* 0x08100010004d7882 */ /* 0x000fc40000000000 */
[----:B------:R-:W-:Y:S01]  /*30b0*/  UMOV UR4, URZ ;  /* 0x000000ff00047c82 */ /* 0x000fe20008000000 */
[----:B------:R-:W-:Y:S01]  /*30c0*/  UIADD3 UR6, UPT, UPT, UR70, 0x26400, URZ ;  /* 0x0002640046067890 */ /* 0x000fe2000fffe0ff */
[----:B------:R-:W-:Y:S01]  /*30d0*/  IMAD.U32 R15, RZ, RZ, UR4 ;  /* 0x00000004ff0f7e24 */ /* 0x000fe2000f8e00ff */
[----:B------:R-:W-:Y:S01]  /*30e0*/  UMOV UR74, 0x0 ;  /* 0x00000000004a7882 */ /* 0x000fe20000000000 */
[----:B------:R-:W-:Y:S01]  /*30f0*/  UMOV UR75, 0x8100010 ;  /* 0x08100010004b7882 */ /* 0x000fe20000000000 */
[----:B----4-:R-:W-:Y:S01]  /*3100*/  UIADD3 UR5, UPT, UPT, UR5, 0xff, URZ ;  /* 0x000000ff05057890 */ /* 0x010fe2000fffe0ff */
[----:B-1----:R-:W1:Y:S03]  /*3110*/  LDS R0, [UR70+0x110] ;  /* 0x00011046ff007984 */ /* 0x002e660008000800 */
[----:B------:R-:W-:Y:S02]  /*3120*/  USHF.R.S32.HI UR4, URZ, 0x1f, UR5 ;  /* 0x0000001fff047899 */ /* 0x000fe40008011405 */
[----:B---3--:R-:W-:-:S02]  /*3130*/  UISETP.GE.AND UP3, UPT, UR7, 0x1, UPT ;  /* 0x000000010700788c */ /* 0x008fc4000bf66270 */
[----:B------:R-:W-:Y:S02]  /*3140*/  ULEA.HI UR4, UR4, UR5, URZ, 0x8 ;  /* 0x0000000504047291 */ /* 0x000fe4000f8f40ff */
[----:B------:R-:W-:Y:S02]  /*3150*/  UIADD3 UR5, UPT, UPT, UR70, 0x6400, URZ ;  /* 0x0000640046057890 */ /* 0x000fe4000fffe0ff */
[----:B------:R-:W-:Y:S02]  /*3160*/  USHF.R.S32.HI UR8, URZ, 0x8, UR4 ;  /* 0x00000008ff087899 */ /* 0x000fe40008011404 */
[----:B------:R-:W-:Y:S02]  /*3170*/  USHF.R.U32.HI UR4, URZ, 0x4, UR6 ;  /* 0x00000004ff047899 */ /* 0x000fe40008011606 */
[----:B------:R-:W-:Y:S02]  /*3180*/  UISETP.LT.AND UP0, UPT, UR8, 0x1, UPT ;  /* 0x000000010800788c */ /* 0x000fe4000bf01270 */
[----:B------:R-:W-:Y:S01]  /*3190*/  IMAD.U32 R12, RZ, RZ, UR8 ;  /* 0x00000008ff0c7e24 */ /* 0x000fe2000f8e00ff */
[----:B------:R-:W-:-:S02]  /*31a0*/  ULOP3.LUT UR4, UR4, 0x3fff, URZ, 0xc0, !UPT ;  /* 0x00003fff04047892 */ /* 0x000fc4000f8ec0ff */
[----:B------:R-:W-:Y:S02]  /*31b0*/  USEL UR6, UR8, 0x1, !UP0 ;  /* 0x0000000108067887 */ /* 0x000fe4000c000000 */
[----:B------:R-:W-:Y:S02]  /*31c0*/  ULOP3.LUT UR73, UR4, 0x10000, URZ, 0xfc, !UPT ;  /* 0x0001000004497892 */ /* 0x000fe4000f8efcff */
[----:B------:R-:W-:Y:S02]  /*31d0*/  UIADD3 UR4, UPT, UPT, -UR6, URZ, URZ ;  /* 0x000000ff06047290 */ /* 0x000fe4000fffe1ff */
[----:B------:R-:W-:-:S04]  /*31e0*/  USHF.R.U32.HI UR5, URZ, 0x4, UR5 ;  /* 0x00000004ff057899 */ /* 0x000fc80008011605 */
[----:B------:R-:W-:Y:S01]  /*31f0*/  ULOP3.LUT UR5, UR5, 0x3fff, URZ, 0xc0, !UPT ;  /* 0x00003fff05057892 */ /* 0x000fe2000f8ec0ff */
[----:B------:R-:W-:-:S03]  /*3200*/  MOV R14, UR4 ;  /* 0x00000004000e7c02 */ /* 0x000fc60008000f00 */
[----:B------:R-:W-:Y:S01]  /*3210*/  ULOP3.LUT UR72, UR5, 0x10000, URZ, 0xfc, !UPT ;  /* 0x0001000005487892 */ /* 0x000fe2000f8efcff */
[----:B-1----:R-:W-:-:S13]  /*3220*/  R2UR UR8, R0 ;  /* 0x00000000000872ca */ /* 0x002fda00000e0000 */
[----:B------:R-:W-:-:S07]  /*3230*/  MOV R16, UR8 ;  /* 0x0000000800107c02 */ /* 0x000fce0008000f00 */
.L_x_61:
[----:B------:R-:W-:Y:S02]  /*3240*/  LEA R0, R10, UR70, 0x3 ;  /* 0x000000460a007c11 */ /* 0x000fe4000f8e18ff */
[----:B------:R-:W-:Y:S02]  /*3250*/  SHF.L.U32 R2, R9, 0x1f, RZ ;  /* 0x0000001f09027819 */ /* 0x000fe400000006ff */
[----:B------:R-:W-:Y:S01]  /*3260*/  PLOP3.LUT P0, PT, PT, PT, UP3, 0x80, 0x8 ;  /* 0x000000000008781c */ /* 0x000fe20003f0f038 */
[----:B------:R-:W-:Y:S01]  /*3270*/  VIADD R3, R0, 0x70 ;  /* 0x0000007000037836 */ /* 0x000fe20000000000 */
[----:B-1----:R-:W1:Y:S02]  /*3280*/  SYNCS.PHASECHK.TRANS64.TRYWAIT P1, [R0+URZ+0x60], R2 ;  /* 0x00006002000075a7 */ /* 0x002e6400080211ff */
[----:B-1----:R-:W-:Y:S09]  /*3290*/  @!P1 BRA `(.L_x_55) ;  /* 0x0000004c005c9947 */ /* 0x002ff20003800000 */
.L_x_128:
[----:B------:R-:W-:Y:S01]  /*32a0*/  LEA R4, R10, UR70, 0x4 ;  /* 0x000000460a047c11 */ /* 0x000fe2000f8e20ff */
[----:B------:R-:W-:Y:S01]  /*32b0*/  @UP3 ULEA UR4, UR9, UR70, 0x3 ;  /* 0x0000004609043291 */ /* 0x000fe2000f8e18ff */
[----:B------:R-:W-:Y:S02]  /*32c0*/  R2UR UR5, R15 ;  /* 0x000000000f0572ca */ /* 0x000fe400000e0000 */
[----:B------:R-:W-:Y:S02]  /*32d0*/  PLOP3.LUT P2, PT, PT, PT, PT, 0x80, 0x8 ;  /* 0x000000000008781c */ /* 0x000fe40003f4f070 */
[----:B------:R-:W2:Y:S01]  /*32e0*/  LDS.128 R4, [R4+0xf0] ;  /* 0x0000f00004047984 */ /* 0x000ea20000000c00 */
[----:B------:R-:W-:Y:S02]  /*32f0*/  PRMT R3, RZ, 0x654, R3 ;  /* 0x00000654ff037816 */ /* 0x000fe40000000003 */
[----:B-1----:R-:W-:Y:S01]  /*3300*/  @P0 SHF.L.U32 R2, R8, 0x1f, RZ ;  /* 0x0000001f08020819 */ /* 0x002fe200000006ff */
[----:B------:R-:W-:Y:S01]  /*3310*/  @!PT LDS RZ, [RZ] ;  /* 0x00000000fffff984 */ /* 0x000fe20000000800 */
[----:B------:R-:W-:Y:S01]  /*3320*/  @!PT LDS RZ, [RZ] ;  /* 0x00000000fffff984 */ /* 0x000fe20000000800 */
[----:B------:R-:W-:Y:S01]  /*3330*/  @!PT LDS RZ, [RZ] ;  /* 0x00000000fffff984 */ /* 0x000fe20000000800 */
[----:B------:R-:W-:Y:S01]  /*3340*/  @!PT LDS RZ, [RZ] ;  /* 0x00000000fffff984 */ /* 0x000fe20000000800 */
[----:B------:R1:W-:Y:S06]  /*3350*/  MEMBAR.ALL.CTA ;  /* 0x0000000000007992 */ /* 0x0003ec0000008000 */
[----:B-1----:R-:W1:Y:S01]  /*3360*/  FENCE.VIEW.ASYNC.S ;  /* 0x00000000000073c6 */ /* 0x002e620000000000 */
[----:B------:R-:W-:-:S02]  /*3370*/  SHF.L.U32 R0, R11, 0x1f, RZ ;  /* 0x0000001f0b007819 */ /* 0x000fc400000006ff */
[----:B------:R-:W-:Y:S01]  /*3380*/  R2UR UR6, R16 ;  /* 0x00000000100672ca */ /* 0x000fe200000e0000 */
[----:B------:R-:W-:-:S06]  /*3390*/  ULEA UR7, UR5, UR70, 0x3 ;  /* 0x0000004605077291 */ /* 0x000fcc000f8e18ff */
[----:B------:R-:W-:-:S06]  /*33a0*/  IMAD.U32 R13, RZ, RZ, UR7 ;  /* 0x00000007ff0d7e24 */ /* 0x000fcc000f8e00ff */
[----:B------:R-:W-:Y:S01]  /*33b0*/  ULEA UR8, UR5, UR6, 0x6 ;  /* 0x0000000605087291 */ /* 0x000fe2000f8e30ff */
[----:B-1----:R1:W-:Y:S01]  /*33c0*/  SYNCS.ARRIVE.TRANS64.RED.A1T0 RZ, [R3+URZ], RZ ;  /* 0x000000ff03ff79a7 */ /* 0x0023e200081004ff */
[----:B------:R1:W3:Y:S01]  /*33d0*/  @P0 SYNCS.PHASECHK.TRANS64.TRYWAIT P2, [UR4], R2 ;  /* 0x00000002ff0005a7 */ /* 0x0002e20008041104 */
[----:B--2---:R-:W-:Y:S01]  /*33e0*/  LOP3.LUT P1, RZ, R6, 0x1, RZ, 0xc0, !PT ;  /* 0x0000000106ff7812 */ /* 0x004fe2000782c0ff */
[----:B------:R-:W2:Y:S02]  /*33f0*/  SYNCS.PHASECHK.TRANS64.TRYWAIT P0, [UR7+0xa0], R0 ;  /* 0x0000a000ff0075a7 */ /* 0x000ea40008001107 */
[----:B-123--:R-:W-:Y:S10]  /*3400*/  @!P0 BRA `(.L_x_56) ;  /* 0x0000004c00148947 */ /* 0x00eff40003800000 */
.L_x_130:
[----:B------:R-:W-:Y:S01]  /*3410*/  IADD3 R10, PT, PT, R10, 0x1, RZ ;  /* 0x000000010a0a7810 */ /* 0x000fe20007ffe0ff */
[----:B------:R-:W-:Y:S06]  /*3420*/  BRA.U !UP3, `(.L_x_57) ;  /* 0x000000050bec7547 */ /* 0x000fec000b800000 */
[----:B------:R-:W-:Y:S01]  /*3430*/  R2UR UR69, R14 ;  /* 0x000000000e4572ca */ /* 0x000fe200000e0000 */
[----:B------:R-:W-:Y:S01]  /*3440*/  UPLOP3.LUT UP4, UPT, UPT, UPT, UPT, 0x40, 0x4 ;  /* 0x000000000004789c */ /* 0x000fe20003f8e870 */
[----:B------:R-:W-:Y:S01]  /*3450*/  R2UR UR68, R12 ;  /* 0x000000000c4472ca */ /* 0x000fe200000e0000 */
[----:B------:R-:W-:-:S14]  /*3460*/  UMOV UR7, UR9 ;  /* 0x0000000900077c82 */ /* 0x000fdc0008000000 */
.L_x_60:
[----:B------:R-:W-:Y:S02]  /*3470*/  UIADD3 UR69, UPT, UPT, UR69, 0x1, URZ ;  /* 0x0000000145457890 */ /* 0x000fe4000fffe0ff */
[----:B--2---:R-:W-:Y:S02]  /*3480*/  ULEA UR5, UR7, UR70, 0x3 ;  /* 0x0000004607057291 */ /* 0x004fe4000f8e18ff */
[----:B------:R-:W-:Y:S01]  /*3490*/  UISETP.NE.AND UP0, UPT, UR69, URZ, UPT ;  /* 0x000000ff4500728c */ /* 0x000fe2000bf05270 */
[----:B------:R-:W-:Y:S10]  /*34a0*/  @P2 BRA `(.L_x_58) ;  /* 0x00000000000c2947 */ /* 0x000ff40003800000 */
[----:B-1----:R-:W-:Y:S04]  /*34b0*/  SHF.L.U32 R2, R8, 0x1f, RZ ;  /* 0x0000001f08027819 */ /* 0x002fe800000006ff */
[----:B------:R-:W1:Y:S02]  /*34c0*/  SYNCS.PHASECHK.TRANS64.TRYWAIT P0, [UR5], R2 ;  /* 0x00000002ff0075a7 */ /* 0x000e640008001105 */
[----:B-1----:R-:W-:Y:S05]  /*34d0*/  @!P0 BRA `(.L_x_59) ;  /* 0x0000004800fc8947 */ /* 0x002fea0003800000 */
.L_x_58:
[----:B------:R-:W-:Y:S01]  /*34e0*/  UISETP.NE.AND UP1, UPT, UR68, 0x1, UPT ;  /* 0x000000014400788c */ /* 0x000fe2000bf25270 */
[----:B------:R-:W-:Y:S01]  /*34f0*/  PLOP3.LUT P2, PT, PT, PT, PT, 0x80, 0x8 ;  /* 0x000000000008781c */ /* 0x000fe20003f4f070 */
[----:B------:R-:W-:Y:S01]  /*3500*/  UIADD3 UR9, UPT, UPT, UR7, 0x1, URZ ;  /* 0x0000000107097890 */ /* 0x000fe2000fffe0ff */
[----:B------:R-:W-:Y:S01]  /*3510*/  MOV.SPILL R3, UR75 ;  /* 0x0000004b00037c02 */ /* 0x000fe20009000f00 */
[----:B------:R-:W-:Y:S01]  /*3520*/  UIADD3 UR71, UPT, UPT, UR5, 0x10, URZ ;  /* 0x0000001005477890 */ /* 0x000fe2000fffe0ff */
[----:B-1----:R-:W-:Y:S01]  /*3530*/  MOV.SPILL R2, UR74 ;  /* 0x0000004a00027c02 */ /* 0x002fe20009000f00 */
[----:B------:R-:W-:Y:S01]  /*3540*/  UISETP.NE.AND UP2, UPT, UR9, 0x2, UPT ;  /* 0x000000020900788c */ /* 0x000fe2000bf45270 */
[----:B------:R-:W-:Y:S01]  /*3550*/  PLOP3.LUT P0, PT, PT, PT, UP1, 0x80, 0x8 ;  /* 0x000000000008781c */ /* 0x000fe20003f0f018 */
[----:B------:R-:W-:Y:S02]  /*3560*/  ULEA UR6, UR7, UR73, 0xb ;  /* 0x0000004907067291 */ /* 0x000fe4000f8e58ff */
[----:B------:R-:W-:Y:S02]  /*3570*/  USEL UR5, URZ, 0x1, UP2 ;  /* 0x00000001ff057887 */ /* 0x000fe40009000000 */
[----:B------:R-:W-:Y:S02]  /*3580*/  USEL UR9, UR9, URZ, UP2 ;  /* 0x000000ff09097287 */ /* 0x000fe40009000000 */
[----:B------:R-:W-:Y:S02]  /*3590*/  ULEA UR4, UR7, UR72, 0xc ;  /* 0x0000004807047291 */ /* 0x000fe4000f8e60ff */
[----:B------:R-:W-:Y:S01]  /*35a0*/  @UP1 ULEA UR7, UR9, UR70, 0x3 ;  /* 0x0000004609071291 */ /* 0x000fe2000f8e18ff */
[----:B------:R-:W-:Y:S01]  /*35b0*/  LOP3.LUT R8, R8, UR5, RZ, 0x3c, !PT ;  /* 0x0000000508087c12 */ /* 0x000fe2000f8e3cff */
[----:B------:R-:W-:Y:S02]  /*35c0*/  UIADD3 UR20, UPT, UPT, UR6, 0x2, URZ ;  /* 0x0000000206147890 */ /* 0x000fe4000fffe0ff */
[----:B------:R-:W-:Y:S01]  /*35d0*/  UIADD3 UR18, UPT, UPT, UR4, 0x2, URZ ;  /* 0x0000000204127890 */ /* 0x000fe2000fffe0ff */
[----:B------:R-:W-:Y:S01]  /*35e0*/  @P0 SHF.L.U32 R0, R8, 0x1f, RZ ;  /* 0x0000001f08000819 */ /* 0x000fe200000006ff */
[----:B------:R-:W-:Y:S02]  /*35f0*/  UIADD3 UR14, UPT, UPT, UR6, 0x4, URZ ;  /* 0x00000004060e7890 */ /* 0x000fe4000fffe0ff */
[----:B------:R-:W-:Y:S01]  /*3600*/  UIADD3 UR12, UPT, UPT, UR4, 0x4, URZ ;  /* 0x00000004040c7890 */ /* 0x000fe2000fffe0ff */
[----:B------:R2:W3:Y:S01]  /*3610*/  @P0 SYNCS.PHASECHK.TRANS64.TRYWAIT P2, [UR7], R0 ;  /* 0x00000000ff0005a7 */ /* 0x0004e20008041107 */
[----:B------:R-:W-:Y:S02]  /*3620*/  UIADD3 UR66, UPT, UPT, UR6, 0x6, URZ ;  /* 0x0000000606427890 */ /* 0x000fe4000fffe0ff */
        /* <DEDUP_REMOVED lines=24> */
[----:B------:R-:W-:Y:S01]  /*37b0*/  UIADD3 UR68, UPT, UPT, UR68, -0x1, URZ ;  /* 0xffffffff44447890 */ /* 0x000fe2000fffe0ff */
[----:B------:R-:W-:Y:S01]  /*37c0*/  UMOV UR7, 0x40004040 ;  /* 0x4000404000077882 */ /* 0x000fe20000000000 */
[----:B------:R-:W-:Y:S01]  /*37d0*/  UMOV UR74, 0x0 ;  /* 0x00000000004a7882 */ /* 0x000fe20000000000 */
[----:B------:R-:W-:Y:S01]  /*37e0*/  UMOV UR75, 0x8100010 ;  /* 0x08100010004b7882 */ /* 0x000fe20000000000 */
[----:B------:R-:W-:Y:S01]  /*37f0*/  UMOV UR5, 0x40004040 ;  /* 0x4000404000057882 */ /* 0x000fe20000000000 */
[----:B------:R-:W-:Y:S01]  /*3800*/  UMOV UR21, 0x40004040 ;  /* 0x4000404000157882 */ /* 0x000fe20000000000 */
[----:B------:R1:W-:Y:S01]  /*3810*/  UTCHMMA gdesc[UR4], gdesc[UR6], tmem[UR8], tmem[UR74], idesc[UR75], UP4 ;  /* 0x00ff4a06040075ea */ /* 0x0003e2000a000008 */
[----:B------:R-:W-:Y:S01]  /*3820*/  UPLOP3.LUT UP4, UPT, UPT, UPT, UPT, 0x80, 0x8 ;  /* 0x000000000008789c */ /* 0x000fe20003f8f070 */
[----:B------:R-:W-:Y:S01]  /*3830*/  UMOV UR19, 0x40004040 ;  /* 0x4000404000137882 */ /* 0x000fe20000000000 */
[----:B------:R-:W-:Y:S01]  /*3840*/  UMOV UR15, 0x40004040 ;  /* 0x40004040000f7882 */ /* 0x000fe20000000000 */
[----:B------:R4:W-:Y:S01]  /*3850*/  UTCHMMA gdesc[UR18], gdesc[UR20], tmem[UR8], tmem[UR74], idesc[UR75], UPT ;  /* 0x00ff4a14120075ea */ /* 0x0009e2000b800008 */
[----:B------:R-:W-:Y:S01]  /*3860*/  UMOV UR13, 0x40004040 ;  /* 0x40004040000d7882 */ /* 0x000fe20000000000 */
        /* <DEDUP_REMOVED lines=18> */
[----:B-1----:R-:W-:Y:S01]  /*3990*/  UIADD3 UR4, UPT, UPT, UR4, 0xc06, URZ ;  /* 0x00000c0604047890 */ /* 0x002fe2000fffe0ff */
[----:B------:R-:W-:Y:S01]  /*39a0*/  UMOV UR6, 0x0 ;  /* 0x0000000000067882 */ /* 0x000fe20000000000 */
[----:B------:R-:W-:Y:S01]  /*39b0*/  UMOV UR7, 0x8100010 ;  /* 0x0810001000077882 */ /* 0x000fe20000000000 */
[----:B------:R-:W-:Y:S01]  /*39c0*/  UMOV UR31, 0x40004040 ;  /* 0x40004040001f7882 */ /* 0x000fe20000000000 */
[----:B----4-:R-:W-:Y:S01]  /*39d0*/  UMOV UR20, 0x0 ;  /* 0x0000000000147882 */ /* 0x010fe20000000000 */
[----:B------:R-:W-:Y:S01]  /*39e0*/  UMOV UR21, 0x8100010 ;  /* 0x0810001000157882 */ /* 0x000fe20000000000 */
[----:B------:R-:W-:Y:S01]  /*39f0*/  R2UR.FILL UR75, R3 ;  /* 0x00000000034b72ca */ /* 0x000fe200004e0000 */
[----:B------:R1:W-:Y:S01]  /*3a00*/  UTCHMMA gdesc[UR12], gdesc[UR14], tmem[UR8], tmem[UR20], idesc[UR21], UPT ;  /* 0x00ff140e0c0075ea */ /* 0x0003e2000b800008 */
[----:B------:R-:W-:Y:S01]  /*3a10*/  R2UR.FILL UR74, R2 ;  /* 0x00000000024a72ca */ /* 0x000fe200004e0000 */
[----:B------:R-:W-:Y:S01]  /*3a20*/  UTCHMMA gdesc[UR64], gdesc[UR66], tmem[UR8], tmem[UR20], idesc[UR21], UPT ;  /* 0x00ff1442400075ea */ /* 0x000fe2000b800008 */
[----:B------:R-:W-:Y:S01]  /*3a30*/  UTCHMMA gdesc[UR60], gdesc[UR62], tmem[UR8], tmem[UR20], idesc[UR21], UPT ;  /* 0x00ff143e3c0075ea */ /* 0x000fe2000b800008 */
[----:B------:R-:W-:Y:S01]  /*3a40*/  UMOV UR18, 0x0 ;  /* 0x0000000000127882 */ /* 0x000fe20000000000 */
[----:B------:R-:W-:Y:S01]  /*3a50*/  UMOV UR19, 0x8100010 ;  /* 0x0810001000137882 */ /* 0x000fe20000000000 */
[----:B------:R-:W-:Y:S01]  /*3a60*/  UMOV UR29, 0x40004040 ;  /* 0x40004040001d7882 */ /* 0x000fe20000000000 */
[----:B------:R-:W-:Y:S01]  /*3a70*/  UTCHMMA gdesc[UR56], gdesc[UR58], tmem[UR8], tmem[UR18], idesc[UR19], UPT ;  /* 0x00ff123a380075ea */ /* 0x000fe2000b800008 */
[----:B------:R-:W-:Y:S01]  /*3a80*/  UTCHMMA gdesc[UR52], gdesc[UR54], tmem[UR8], tmem[UR18], idesc[UR19], UPT ;  /* 0x00ff1236340075ea */ /* 0x000fe2000b800008 */
[----:B------:R-:W-:Y:S01]  /*3a90*/  UTCHMMA gdesc[UR48], gdesc[UR50], tmem[UR8], tmem[UR18], idesc[UR19], UPT ;  /* 0x00ff1232300075ea */ /* 0x000fe2000b800008 */
[----:B------:R-:W-:Y:S01]  /*3aa0*/  UTCHMMA gdesc[UR44], gdesc[UR46], tmem[UR8], tmem[UR6], idesc[UR7], UPT ;  /* 0x00ff062e2c0075ea */ /* 0x000fe2000b800008 */
[----:B------:R-:W-:Y:S01]  /*3ab0*/  UTCHMMA gdesc[UR40], gdesc[UR42], tmem[UR8], tmem[UR6], idesc[UR7], UPT ;  /* 0x00ff062a280075ea */ /* 0x000fe2000b800008 */
[----:B------:R-:W-:Y:S01]  /*3ac0*/  UTCHMMA gdesc[UR36], gdesc[UR38], tmem[UR8], tmem[UR18], idesc[UR19], UPT ;  /* 0x00ff1226240075ea */ /* 0x000fe2000b800008 */
[----:B------:R-:W-:Y:S01]  /*3ad0*/  UMOV UR27, 0x40004040 ;  /* 0x40004040001b7882 */ /* 0x000fe20000000000 */
[----:B------:R-:W-:Y:S01]  /*3ae0*/  UMOV UR25, 0x40004040 ;  /* 0x4000404000197882 */ /* 0x000fe20000000000 */
[----:B------:R-:W-:Y:S01]  /*3af0*/  UMOV UR23, 0x40004040 ;  /* 0x4000404000177882 */ /* 0x000fe20000000000 */
[----:B------:R-:W-:Y:S01]  /*3b00*/  UMOV UR17, 0x40004040 ;  /* 0x4000404000117882 */ /* 0x000fe20000000000 */
[----:B------:R-:W-:Y:S01]  /*3b10*/  UMOV UR11, 0x40004040 ;  /* 0x40004040000b7882 */ /* 0x000fe20000000000 */
[----:B-1----:R-:W-:Y:S01]  /*3b20*/  UMOV UR14, 0x0 ;  /* 0x00000000000e7882 */ /* 0x002fe20000000000 */
[----:B------:R-:W-:Y:S01]  /*3b30*/  UMOV UR15, 0x8100010 ;  /* 0x08100010000f7882 */ /* 0x000fe20000000000 */
[----:B------:R-:W-:Y:S01]  /*3b40*/  UMOV UR12, 0x0 ;  /* 0x00000000000c7882 */ /* 0x000fe20000000000 */
[----:B------:R-:W-:Y:S01]  /*3b50*/  UMOV UR13, 0x8100010 ;  /* 0x08100010000d7882 */ /* 0x000fe20000000000 */
[----:B------:R-:W-:Y:S01]  /*3b60*/  UTCHMMA gdesc[UR32], gdesc[UR34], tmem[UR8], tmem[UR14], idesc[UR15], UPT ;  /* 0x00ff0e22200075ea */ /* 0x000fe2000b800008 */
[----:B------:R-:W-:Y:S01]  /*3b70*/  UTCHMMA gdesc[UR28], gdesc[UR30], tmem[UR8], tmem[UR12], idesc[UR13], UPT ;  /* 0x00ff0c1e1c0075ea */ /* 0x000fe2000b800008 */
[----:B------:R1:W-:Y:S01]  /*3b80*/  UTCHMMA gdesc[UR24], gdesc[UR26], tmem[UR8], tmem[UR6], idesc[UR7], UPT ;  /* 0x00ff061a180075ea */ /* 0x0003e2000b800008 */
[----:B------:R2:W-:Y:S01]  /*3b90*/  UTCHMMA gdesc[UR16], gdesc[UR22], tmem[UR8], tmem[UR76], idesc[UR77], UPT ;  /* 0x00ff4c16100075ea */ /* 0x0005e2000b800008 */
[----:B------:R2:W-:Y:S01]  /*3ba0*/  UTCHMMA gdesc[UR4], gdesc[UR10], tmem[UR8], tmem[UR74], idesc[UR75], UPT ;  /* 0x00ff4a0a040075ea */ /* 0x0005e2000b800008 */
[----:B------:R2:W-:Y:S01]  /*3bb0*/  UTCBAR [UR71], URZ ;  /* 0x000000ff470073e9 */ /* 0x0005e200080000ff */
[----:B-1----:R-:W-:Y:S01]  /*3bc0*/  UMOV UR7, UR9 ;  /* 0x0000000900077c82 */ /* 0x002fe20008000000 */
[----:B---3--:R-:W-:Y:S05]  /*3bd0*/  BRA.U UP0, `(.L_x_60) ;  /* 0xfffffff900247547 */ /* 0x008fea000b83ffff */
.L_x_57:
[----:B--2---:R-:W-:Y:S02]  /*3be0*/  R2UR UR4, R15 ;  /* 0x000000000f0472ca */ /* 0x004fe400000e0000 */
[----:B------:R-:W-:Y:S02]  /*3bf0*/  R2UR UR5, R13 ;  /* 0x000000000d0572ca */ /* 0x000fe400000e0000 */
[----:B------:R-:W-:-:S04]  /*3c00*/  ISETP.NE.AND P0, PT, R10, 0x2, PT ;  /* 0x000000020a00780c */ /* 0x000fc80003f05270 */
[----:B-1----:R-:W-:Y:S02]  /*3c10*/  SEL R0, RZ, 0x1, P0 ;  /* 0x00000001ff007807 */ /* 0x002fe40000000000 */
[----:B------:R-:W-:Y:S02]  /*3c20*/  SEL R10, R10, RZ, P0 ;  /* 0x000000ff0a0a7207 */ /* 0x000fe40000000000 */
[----:B------:R-:W-:Y:S01]  /*3c30*/  LOP3.LUT R9, R9, R0, RZ, 0x3c, !PT ;  /* 0x0000000009097212 */ /* 0x000fe200078e3cff */
[----:B------:R-:W-:Y:S02]  /*3c40*/  UIADD3 UR4, UPT, UPT, UR4, 0x1, URZ ;  /* 0x0000000104047890 */ /* 0x000fe4000fffe0ff */
[----:B------:R-:W-:Y:S02]  /*3c50*/  UIADD3 UR5, UPT, UPT, UR5, 0x80, URZ ;  /* 0x0000008005057890 */ /* 0x000fe4000fffe0ff */
[----:B------:R-:W-:-:S04]  /*3c60*/  UISETP.NE.AND UP0, UPT, UR4, 0x4, UPT ;  /* 0x000000040400788c */ /* 0x000fc8000bf05270 */
[----:B------:R-:W-:Y:S02]  /*3c70*/  USEL UR6, URZ, 0x1, UP0 ;  /* 0x00000001ff067887 */ /* 0x000fe40008000000 */
[----:B------:R-:W-:Y:S01]  /*3c80*/  USEL UR4, UR4, URZ, UP0 ;  /* 0x000000ff04047287 */ /* 0x000fe20008000000 */
[----:B------:R1:W-:Y:S03]  /*3c90*/  UTCBAR [UR5], URZ ;  /* 0x000000ff050073e9 */ /* 0x0003e600080000ff */
[----:B------:R-:W-:Y:S02]  /*3ca0*/  LOP3.LUT R11, R11, UR6, RZ, 0x3c, !PT ;  /* 0x000000060b0b7c12 */ /* 0x000fe4000f8e3cff */
[----:B------:R-:W-:Y:S01]  /*3cb0*/  IMAD.U32 R15, RZ, RZ, UR4 ;  /* 0x00000004ff0f7e24 */ /* 0x000fe2000f8e00ff */
[----:B------:R-:W-:Y:S06]  /*3cc0*/  @P1 BRA `(.L_x_61) ;  /* 0xfffffff4005c1947 */ /* 0x000fec000383ffff */
[----:B------:R-:W2:Y:S01]  /*3cd0*/  S2UR UR8, SR_CgaCtaId ;  /* 0x00000000000879c3 */ /* 0x000ea20000008800 */
[----:B-1----:R-:W-:Y:S02]  /*3ce0*/  R2UR UR5, R15 ;  /* 0x000000000f0572ca */ /* 0x002fe400000e0000 */
[----:B------:R-:W-:Y:S01]  /*3cf0*/  ELECT P0, URZ, PT ;  /* 0x0000000000ff782f */ /* 0x000fe20003800000 */
[----:B------:R-:W-:Y:S01]  /*3d00*/  IMAD.MOV.U32 R0, RZ, RZ, 0x1 ;  /* 0x00000001ff007424 */ /* 0x000fe200078e00ff */
[----:B------:R-:W-:Y:S01]  /*3d10*/  UIADD3 UR70, UPT, UPT, UR70, 0xa0, URZ ;  /* 0x000000a046467890 */ /* 0x000fe2000fffe0ff */
[----:B------:R-:W-:Y:S01]  /*3d20*/  SHF.L.U32 R2, R11, 0x1f, RZ ;  /* 0x0000001f0b027819 */ /* 0x000fe200000006ff */
[----:B------:R-:W-:Y:S01]  /*3d30*/  UMOV UR4, 0x40 ;  /* 0x0000004000047882 */ /* 0x000fe20000000000 */
[----:B------:R-:W-:Y:S01]  /*3d40*/  UVIRTCOUNT.DEALLOC.SMPOOL 0x80 ;  /* 0x000000800000784c */ /* 0x000fe20000000000 */
[----:B--2---:R-:W-:-:S05]  /*3d50*/  ULEA UR8, UR8, UR4, 0x18 ;  /* 0x0000000408087291 */ /* 0x004fca000f8ec0ff */
[----:B------:R-:W-:-:S04]  /*3d60*/  ULEA UR4, UR5, UR70, 0x3 ;  /* 0x0000004605047291 */ /* 0x000fc8000f8e18ff */
[----:B------:R1:W-:Y:S05]  /*3d70*/  @P0 STS.U8 [UR8+0x1c], R0 ;  /* 0x00001c00ff000988 */ /* 0x0003ea0008000008 */
[----:B------:R-:W2:Y:S02]  /*3d80*/  SYNCS.PHASECHK.TRANS64.TRYWAIT P0, [UR4], R2 ;  /* 0x00000002ff0075a7 */ /* 0x000ea40008001104 */
[----:B-12---:R-:W-:Y:S05]  /*3d90*/  @!P0 BRA `(.L_x_62) ;  /* 0x0000004000e48947 */ /* 0x006fea0003800000 */
.L_x_133:
[----:B------:R-:W-:-:S13]  /*3da0*/  R2UR UR4, R15 ;  /* 0x000000000f0472ca */ /* 0x000fda00000e0000 */
[----:B------:R-:W-:-:S04]  /*3db0*/  UIADD3 UR4, UPT, UPT, UR4, 0x1, URZ ;  /* 0x0000000104047890 */ /* 0x000fc8000fffe0ff */
[----:B------:R-:W-:-:S04]  /*3dc0*/  UISETP.NE.AND UP0, UPT, UR4, 0x4, UPT ;  /* 0x000000040400788c */ /* 0x000fc8000bf05270 */
[----:B------:R-:W-:Y:S02]  /*3dd0*/  USEL UR6, URZ, 0x1, UP0 ;  /* 0x00000001ff067887 */ /* 0x000fe40008000000 */
[----:B------:R-:W-:-:S04]  /*3de0*/  USEL UR4, UR4, URZ, UP0 ;  /* 0x000000ff04047287 */ /* 0x000fc80008000000 */
[----:B------:R-:W-:Y:S01]  /*3df0*/  ULEA UR5, UR4, UR70, 0x3 ;  /* 0x0000004604057291 */ /* 0x000fe2000f8e18ff */
[----:B-1----:R-:W-:-:S04]  /*3e00*/  LOP3.LUT R2, R11, UR6, RZ, 0x3c, !PT ;  /* 0x000000060b027c12 */ /* 0x002fc8000f8e3cff */
[----:B------:R-:W-:-:S04]  /*3e10*/  SHF.L.U32 R3, R2, 0x1f, RZ ;  /* 0x0000001f02037819 */ /* 0x000fc800000006ff */
[----:B------:R-:W1:Y:S02]  /*3e20*/  SYNCS.PHASECHK.TRANS64.TRYWAIT P0, [UR5], R3 ;  /* 0x00000003ff0075a7 */ /* 0x000e640008001105 */
[----:B-1----:R-:W-:Y:S05]  /*3e30*/  @!P0 BRA `(.L_x_63) ;  /* 0x0000004000d48947 */ /* 0x002fea0003800000 */
.L_x_135:
[----:B------:R-:W-:-:S04]  /*3e40*/  UIADD3 UR4, UPT, UPT, UR4, 0x1, URZ ;  /* 0x0000000104047890 */ /* 0x000fc8000fffe0ff */
[----:B------:R-:W-:-:S04]  /*3e50*/  UISETP.NE.AND UP0, UPT, UR4, 0x4, UPT ;  /* 0x000000040400788c */ /* 0x000fc8000bf05270 */
[----:B------:R-:W-:Y:S02]  /*3e60*/  USEL UR6, URZ, 0x1, UP0 ;  /* 0x00000001ff067887 */ /* 0x000fe40008000000 */
[----:B------:R-:W-:-:S04]  /*3e70*/  USEL UR4, UR4, URZ, UP0 ;  /* 0x000000ff04047287 */ /* 0x000fc80008000000 */
[----:B------:R-:W-:Y:S01]  /*3e80*/  ULEA UR5, UR4, UR70, 0x3 ;  /* 0x0000004604057291 */ /* 0x000fe2000f8e18ff */
[----:B------:R-:W-:-:S04]  /*3e90*/  LOP3.LUT R2, R2, UR6, RZ, 0x3c, !PT ;  /* 0x0000000602027c12 */ /* 0x000fc8000f8e3cff */
[----:B-1----:R-:W-:-:S04]  /*3ea0*/  SHF.L.U32 R3, R2, 0x1f, RZ ;  /* 0x0000001f02037819 */ /* 0x002fc800000006ff */
[----:B------:R-:W1:Y:S02]  /*3eb0*/  SYNCS.PHASECHK.TRANS64.TRYWAIT P0, [UR5], R3 ;  /* 0x00000003ff0075a7 */ /* 0x000e640008001105 */
[----:B-1----:R-:W-:Y:S05]  /*3ec0*/  @!P0 BRA `(.L_x_64) ;  /* 0x0000004000c88947 */ /* 0x002fea0003800000 */
.L_x_137:
[----:B------:R-:W-:-:S04]  /*3ed0*/  UIADD3 UR4, UPT, UPT, UR4, 0x1, URZ ;  /* 0x0000000104047890 */ /* 0x000fc8000fffe0ff */
[----:B------:R-:W-:-:S04]  /*3ee0*/  UISETP.NE.AND UP0, UPT, UR4, 0x4, UPT ;  /* 0x000000040400788c */ /* 0x000fc8000bf05270 */
[----:B------:R-:W-:Y:S02]  /*3ef0*/  USEL UR5, URZ, 0x1, UP0 ;  /* 0x00000001ff057887 */ /* 0x000fe40008000000 */
[----:B------:R-:W-:-:S04]  /*3f00*/  USEL UR4, UR4, URZ, UP0 ;  /* 0x000000ff04047287 */ /* 0x000fc80008000000 */
[----:B------:R-:W-:Y:S01]  /*3f10*/  ULEA UR4, UR4, UR70, 0x3 ;  /* 0x0000004604047291 */ /* 0x000fe2000f8e18ff */
[----:B------:R-:W-:-:S04]  /*3f20*/  LOP3.LUT R2, R2, UR5, RZ, 0x3c, !PT ;  /* 0x0000000502027c12 */ /* 0x000fc8000f8e3cff */
[----:B------:R-:W-:-:S04]  /*3f30*/  SHF.L.U32 R2, R2, 0x1f, RZ ;  /* 0x0000001f02027819 */ /* 0x000fc800000006ff */
[----:B------:R-:W2:Y:S02]  /*3f40*/  SYNCS.PHASECHK.TRANS64.TRYWAIT P0, [UR4], R2 ;  /* 0x00000002ff0075a7 */ /* 0x000ea40008001104 */
[----:B--2---:R-:W-:Y:S05]  /*3f50*/  @!P0 BRA `(.L_x_65) ;  /* 0x0000004000bc8947 */ /* 0x004fea0003800000 */
.L_x_139:
[----:B------:R-:W-:Y:S01]  /*3f60*/  NOP ;  /* 0x0000000000007918 */ /* 0x000fe20000000000 */
[----:B-1----:R-:W1:Y:S01]  /*3f70*/  LDS R0, [UR8+0x14] ;  /* 0x00001408ff007984 */ /* 0x002e620008000800 */
[----:B------:R-:W-:Y:S01]  /*3f80*/  R2UR UR4, R16 ;  /* 0x00000000100472ca */ /* 0x000fe200000e0000 */
[----:B------:R-:W-:Y:S01]  /*3f90*/  UMOV UR5, 0xffff ;  /* 0x0000ffff00057882 */ /* 0x000fe20000000000 */
[----:B------:R-:W-:-:S11]  /*3fa0*/  UMOV UR6, 0x1 ;  /* 0x0000000100067882 */ /* 0x000fd60000000000 */
[----:B------:R-:W-:-:S04]  /*3fb0*/  ULOP3.LUT UR4, UR4, 0xffff, URZ, 0xc0, !UPT ;  /* 0x0000ffff04047892 */ /* 0x000fc8000f8ec0ff */
[----:B------:R-:W-:-:S04]  /*3fc0*/  USHF.R.U32.HI UR4, URZ, 0x5, UR4 ;  /* 0x00000005ff047899 */ /* 0x000fc80008011604 */
[----:B------:R-:W-:Y:S02]  /*3fd0*/  USHF.L.U32 UR5, UR5, UR4, URZ ;  /* 0x0000000405057299 */ /* 0x000fe400080006ff */
[----:B------:R-:W-:-:S04]  /*3fe0*/  USHF.L.U32 UR4, UR6, UR4, URZ ;  /* 0x0000000406047299 */ /* 0x000fc800080006ff */
[----:B-1----:R-:W-:-:S04]  /*3ff0*/  LOP3.LUT R0, R0, UR5, RZ, 0xc0, !PT ;  /* 0x0000000500007c12 */ /* 0x002fc8000f8ec0ff */
[----:B------:R-:W-:-:S13]  /*4000*/  ISETP.NE.AND P0, PT, R0, UR5, PT ;  /* 0x0000000500007c0c */ /* 0x000fda000bf05270 */
[----:B------:R-:W-:Y:S05]  /*4010*/  @P0 BRA `(.L_x_66) ;  /* 0x0000000000580947 */ /* 0x000fea0003800000 */
[----:B------:R-:W1:Y:S02]  /*4020*/  LDS R0, [UR8+0x18] ;  /* 0x00001808ff007984 */ /* 0x000e640008000800 */
[----:B-1----:R-:W-:-:S04]  /*4030*/  LOP3.LUT R0, R0, UR4, RZ, 0xc0, !PT ;  /* 0x0000000400007c12 */ /* 0x002fc8000f8ec0ff */
[----:B------:R-:W-:-:S13]  /*4040*/  ISETP.NE.AND P0, PT, R0, UR4, PT ;  /* 0x0000000400007c0c */ /* 0x000fda000bf05270 */
[----:B------:R-:W-:Y:S05]  /*4050*/  @P0 BRA `(.L_x_67) ;  /* 0x00000000003c0947 */ /* 0x000fea0003800000 */
[----:B------:R-:W1:Y:S01]  /*4060*/  S2R R2, SR_LANEID ;  /* 0x0000000000027919 */ /* 0x000e620000000000 */
[----:B------:R-:W-:-:S06]  /*4070*/  ULOP3.LUT UR5, URZ, UR5, URZ, 0x33, !UPT ;  /* 0x00000005ff057292 */ /* 0x000fcc000f8e33ff */
[----:B------:R-:W-:-:S04]  /*4080*/  IMAD.U32 R0, RZ, RZ, UR5 ;  /* 0x00000005ff007e24 */ /* 0x000fc8000f8e00ff */
[----:B------:R2:W3:Y:S02]  /*4090*/  REDUX UR7, R0 ;  /* 0x00000000000773c4 */ /* 0x0004e40000000000 */
[----:B------:R4:W-:Y:S01]  /*40a0*/  UTCATOMSWS.AND URZ, UR5 ;  /* 0x0000000500ff79e3 */ /* 0x0009e20008000000 */
[----:B--2---:R-:W-:Y:S01]  /*40b0*/  LOP3.LUT R0, RZ, UR4, RZ, 0x33, !PT ;  /* 0x00000004ff007c12 */ /* 0x004fe2000f8e33ff */
[----:B------:R-:W-:Y:S02]  /*40c0*/  VOTEU.ANY UR4, UPT, PT ;  /* 0x0000000000047886 */ /* 0x000fe400038e0100 */
[----:B------:R-:W-:Y:S02]  /*40d0*/  UFLO.U32 UR4, UR4 ;  /* 0x00000004000472bd */ /* 0x000fe400080e0000 */
[----:B------:R-:W2:Y:S04]  /*40e0*/  REDUX UR6, R0 ;  /* 0x00000000000673c4 */ /* 0x000ea80000000000 */
[----:B-1----:R-:W-:-:S02]  /*40f0*/  ISETP.EQ.U32.AND P0, PT, R2, UR4, PT ;  /* 0x0000000402007c0c */ /* 0x002fc4000bf02070 */
[----:B---3--:R-:W-:-:S11]  /*4100*/  MOV R2, UR7 ;  /* 0x0000000700027c02 */ /* 0x008fd60008000f00 */
[----:B------:R4:W-:Y:S01]  /*4110*/  @P0 ATOMS.AND RZ, [UR8+0x14], R2 ;  /* 0x00001402ffff098c */ /* 0x0009e2000a800008 */
[----:B--2---:R-:W-:-:S05]  /*4120*/  IMAD.U32 R0, RZ, RZ, UR6 ;  /* 0x00000006ff007e24 */ /* 0x004fca000f8e00ff */
[----:B------:R4:W-:Y:S01]  /*4130*/  @P0 ATOMS.AND RZ, [UR8+0x18], R0 ;  /* 0x00001800ffff098c */ /* 0x0009e2000a800008 */
[----:B------:R-:W-:Y:S05]  /*4140*/  BRA `(.L_x_68) ;  /* 0x0000000000147947 */ /* 0x000fea0003800000 */
.L_x_67:
[----:B------:R-:W-:Y:S02]  /*4150*/  MOV R2, 0x4170 ;  /* 0x0000417000027802 */ /* 0x000fe40000000f00 */
[----:B-----5:R-:W-:Y:S05]  /*4160*/  CALL.REL.NOINC `($__internal_0_$__cuda_sm10x_tcgen05_guardrail_trap_col_being_dealloced_not_returned_by_alloc) ;  /* 0x00000044002c7944 */ /* 0x020fea0003c00000 */
[----:B------:R-:W-:Y:S05]  /*4170*/  BRA `(.L_x_68) ;  /* 0x0000000000087947 */ /* 0x000fea0003800000 */
.L_x_66:
[----:B------:R-:W-:Y:S02]  /*4180*/  MOV R2, 0x41a0 ;  /* 0x000041a000027802 */ /* 0x000fe40000000f00 */
[----:B-----5:R-:W-:Y:S05]  /*4190*/  CALL.REL.NOINC `($__internal_2_$__cuda_sm10x_tcgen05_guardrail_trap_unallocated_columns_being_dealloced) ;  /* 0x0000004400387944 */ /* 0x020fea0003c00000 */
.L_x_68:
[----:B------:R-:W-:Y:S01]  /*41a0*/  NOP ;  /* 0x0000000000007918 */ /* 0x000fe20000000000 */
[----:B----4-:R-:W-:Y:S05]  /*41b0*/  EXIT ;  /* 0x000000000000794d */ /* 0x010fea0003800000 */
.L_x_50:
[----:B------:R-:W-:-:S09]  /*41c0*/  UISETP.NE.OR UP2, UPT, UR10, 0x3, !UP2 ;  /* 0x000000030a00788c */ /* 0x000fd2000d745670 */
[----:B------:R-:W-:Y:S05]  /*41d0*/  BRA.U UP2, `(.L_x_69) ;  /* 0x0000000d02b07547 */ /* 0x000fea000b800000 */
[----:B------:R-:W1:Y:S01]  /*41e0*/  LDC R0, c[0x0][0xb30] ;  /* 0x0002cc00ff007b82 */ /* 0x000e620000000800 */
[----:B------:R-:W2:Y:S01]  /*41f0*/  LDCU.64 UR4, c[0x0][0x888] ;  /* 0x00011100ff0477ac */ /* 0x000ea20008000a00 */
[----:B------:R-:W-:Y:S02]  /*4200*/  HFMA2 R27, -RZ, RZ, 0, 0 ;  /* 0x00000000ff1b7431 */ /* 0x000fe400000001ff */
[----:B------:R-:W-:Y:S01]  /*4210*/  IMAD.MOV.U32 R29, RZ, RZ, 0x1 ;  /* 0x00000001ff1d7424 */ /* 0x000fe200078e00ff */
[----:B------:R-:W-:Y:S01]  /*4220*/  MOV R25, 0x2000 ;  /* 0x0000200000197802 */ /* 0x000fe20000000f00 */
[----:B------:R-:W4:Y:S01]  /*4230*/  LDCU.64 UR18, c[0x0][0x890] ;  /* 0x00011200ff1277ac */ /* 0x000f220008000a00 */
[----:B------:R-:W-:Y:S01]  /*4240*/  IMAD.MOV.U32 R28, RZ, RZ, RZ ;  /* 0x000000ffff1c7224 */ /* 0x000fe200078e00ff */
[----:B------:R-:W3:Y:S01]  /*4250*/  LDC R24, c[0x0][0x370] ;  /* 0x0000dc00ff187b82 */ /* 0x000ee20000000800 */
[----:B------:R-:W-:Y:S01]  /*4260*/  UMOV UR13, 0x400 ;  /* 0x00000400000d7882 */ /* 0x000fe20000000000 */
[----:B------:R-:W-:-:S02]  /*4270*/  UPLOP3.LUT UP1, UPT, UPT, UPT, UPT, 0x40, 0x4 ;  /* 0x000000000004789c */ /* 0x000fc40003f2e870 */
[----:B------:R-:W-:Y:S01]  /*4280*/  ULEA UR13, UR53, UR13, 0x18 ;  /* 0x0000000d350d7291 */ /* 0x000fe2000f8ec0ff */
[----:B------:R-:W-:-:S03]  /*4290*/  UMOV UR8, URZ ;  /* 0x000000ff00087c82 */ /* 0x000fc60008000000 */
[----:B------:R-:W3:Y:S01]  /*42a0*/  LDC R3, c[0x0][0xb0c] ;  /* 0x0002c300ff037b82 */ /* 0x000ee20000000800 */
[----:B--2---:R-:W-:Y:S02]  /*42b0*/  UISETP.NE.U32.AND UP3, UPT, UR4, URZ, UPT ;  /* 0x000000ff0400728c */ /* 0x004fe4000bf65070 */
[----:B----4-:R-:W-:-:S05]  /*42c0*/  UISETP.NE.U32.AND UP4, UPT, UR18, URZ, UPT ;  /* 0x000000ff1200728c */ /* 0x010fca000bf85070 */
[----:B------:R-:W2:Y:S01]  /*42d0*/  LDC R18, c[0x0][0xb20] ;  /* 0x0002c800ff127b82 */ /* 0x000ea20000000800 */
[----:B-1----:R-:W-:Y:S01]  /*42e0*/  ISETP.NE.AND P1, PT, R0, 0x1, PT ;  /* 0x000000010000780c */ /* 0x002fe20003f25270 */
[----:B------:R-:W-:Y:S02]  /*42f0*/  UISETP.NE.AND.EX UP3, UPT, UR5, URZ, UPT, UP3 ;  /* 0x000000ff0500728c */ /* 0x000fe4000bf65330 */
[----:B------:R-:W-:-:S04]  /*4300*/  UISETP.NE.AND.EX UP4, UPT, UR19, URZ, UPT, UP4 ;  /* 0x000000ff1300728c */ /* 0x000fc8000bf85340 */
[----:B------:R-:W1:Y:S08]  /*4310*/  LDC.64 R30, c[0x0][0x348] ;  /* 0x0000d200ff1e7b82 */ /* 0x000e700000000a00 */
[----:B------:R-:W4:Y:S08]  /*4320*/  LDC.64 R16, c[0x0][0xb10] ;  /* 0x0002c400ff107b82 */ /* 0x000f300000000a00 */
[----:B------:R-:W1:Y:S08]  /*4330*/  LDC.64 R6, c[0x0][0xb18] ;  /* 0x0002c600ff067b82 */ /* 0x000e700000000a00 */
[----:B------:R-:W1:Y:S08]  /*4340*/  LDC.64 R4, c[0x0][0xb28] ;  /* 0x0002ca00ff047b82 */ /* 0x000e700000000a00 */
[----:B--23--:R-:W1:Y:S02]  /*4350*/  LDC R19, c[0x0][0x374] ;  /* 0x0000dd00ff137b82 */ /* 0x00ce640000000800 */
.L_x_78:
[C---:B------:R-:W-:Y:S02]  /*4360*/  LEA R0, R28.reuse, UR13, 0x3 ;  /* 0x0000000d1c007c11 */ /* 0x040fe4000f8e18ff */
[----:B------:R-:W-:Y:S02]  /*4370*/  SHF.L.U32 R2, R27, 0x1f, RZ ;  /* 0x0000001f1b027819 */ /* 0x000fe400000006ff */
[----:B------:R-:W-:Y:S02]  /*4380*/  LEA R20, R28, UR13, 0x4 ;  /* 0x0000000d1c147c11 */ /* 0x000fe4000f8e20ff */
[----:B--2---:R-:W2:Y:S02]  /*4390*/  SYNCS.PHASECHK.TRANS64.TRYWAIT P0, [R0+URZ+0x60], R2 ;  /* 0x00006002000075a7 */ /* 0x004ea400080011ff */
[----:B--2---:R-:W-:Y:S05]  /*43a0*/  @!P0 BRA `(.L_x_70) ;  /* 0x0000003c00c08947 */ /* 0x004fea0003800000 */
.L_x_140:
[----:B------:R-:W-:Y:S01]  /*43b0*/  ISETP.GE.AND P0, PT, R40, 0x1, PT ;  /* 0x000000012800780c */ /* 0x000fe20003f06270 */
[----:B------:R-:W3:Y:S01]  /*43c0*/  LDS.128 R20, [R20+0xf0] ;  /* 0x0000f00014147984 */ /* 0x000ee20000000c00 */
[----:B--2---:R-:W-:Y:S01]  /*43d0*/  VIADD R0, R0, 0x70 ;  /* 0x0000007000007836 */ /* 0x004fe20000000000 */
[----:B------:R-:W-:Y:S01]  /*43e0*/  @!PT LDS RZ, [RZ] ;  /* 0x00000000fffff984 */ /* 0x000fe20000000800 */
[----:B------:R-:W-:Y:S01]  /*43f0*/  @!PT LDS RZ, [RZ] ;  /* 0x00000000fffff984 */ /* 0x000fe20000000800 */
[----:B------:R-:W-:Y:S01]  /*4400*/  @!PT LDS RZ, [RZ] ;  /* 0x00000000fffff984 */ /* 0x000fe20000000800 */
[----:B------:R-:W-:Y:S01]  /*4410*/  @!PT LDS RZ, [RZ] ;  /* 0x00000000fffff984 */ /* 0x000fe20000000800 */
[----:B------:R2:W-:Y:S06]  /*4420*/  MEMBAR.ALL.CTA ;  /* 0x0000000000007992 */ /* 0x0005ec0000008000 */
[----:B--2---:R-:W2:Y:S01]  /*4430*/  FENCE.VIEW.ASYNC.S ;  /* 0x00000000000073c6 */ /* 0x004ea20000000000 */
[----:B------:R-:W-:Y:S04]  /*4440*/  PRMT R0, RZ, 0x654, R0 ;  /* 0x00000654ff007816 */ /* 0x000fe80000000000 */
[----:B--2---:R2:W-:Y:S01]  /*4450*/  SYNCS.ARRIVE.TRANS64.RED.A1T0 RZ, [R0+URZ], RZ ;  /* 0x000000ff00ff79a7 */ /* 0x0045e200081004ff */
[----:B---3--:R-:W-:Y:S11]  /*4460*/  LOP3.LUT P3, RZ, R22, 0x1, RZ, 0xc0, !PT ;  /* 0x0000000116ff7812 */ /* 0x008ff6000786c0ff */
[----:B------:R-:W-:Y:S02]  /*4470*/  @!UPT UIADD3 URZ, UPT, UPT, URZ, URZ, URZ ;  /* 0x000000fffffff290 */ /* 0x000fe4000fffe0ff */
[----:B------:R-:W-:Y:S02]  /*4480*/  @P3 MOV R11, R20 ;  /* 0x00000014000b3202 */ /* 0x000fe40000000f00 */
[----:B------:R-:W-:Y:S01]  /*4490*/  @P3 LOP3.LUT R10, R21, 0xffff, RZ, 0xc0, !PT ;  /* 0x0000ffff150a3812 */ /* 0x000fe200078ec0ff */
[----:B--2---:R-:W-:Y:S06]  /*44a0*/  @!P0 BRA `(.L_x_71) ;  /* 0x0000000000a48947 */ /* 0x004fec0003800000 */
[-C--:B-1----:R-:W-:Y:S01]  /*44b0*/  IMAD.HI.U32 R0, R19, R7.reuse, RZ ;  /* 0x0000000713007227 */ /* 0x082fe200078e00ff */
[----:B------:R-:W-:Y:S02]  /*44c0*/  ISETP.NE.AND P0, PT, R6, 0x1, PT ;  /* 0x000000010600780c */ /* 0x000fe40003f05270 */
[----:B------:R-:W-:Y:S01]  /*44d0*/  ISETP.NE.AND P2, PT, R40, 0x1, PT ;  /* 0x000000012800780c */ /* 0x000fe20003f45270 */
[----:B----4-:R-:W-:Y:S01]  /*44e0*/  IMAD.HI.U32 R9, R24, R16, RZ ;  /* 0x0000001018097227 */ /* 0x010fe200078e00ff */
[----:B------:R-:W-:Y:S02]  /*44f0*/  SHF.R.U32.HI R0, RZ, R18, R0 ;  /* 0x00000012ff007219 */ /* 0x000fe40000011600 */
[----:B------:R-:W-:Y:S01]  /*4500*/  ISETP.NE.AND P4, PT, R3, 0x1, PT ;  /* 0x000000010300780c */ /* 0x000fe20003f85270 */
[----:B------:R-:W-:Y:S01]  /*4510*/  IMAD.HI.U32 R13, R10, R7, RZ ;  /* 0x000000070a0d7227 */ /* 0x000fe200078e00ff */
[----:B------:R-:W-:Y:S02]  /*4520*/  SHF.R.U32.HI R9, RZ, R17, R9 ;  /* 0x00000011ff097219 */ /* 0x000fe40000011609 */
[----:B------:R-:W-:Y:S01]  /*4530*/  SEL R0, R19, R0, !P0 ;  /* 0x0000000013007207 */ /* 0x000fe20004000000 */
[----:B------:R-:W-:Y:S01]  /*4540*/  IMAD.HI.U32 R12, R11, R16, RZ ;  /* 0x000000100b0c7227 */ /* 0x000fe200078e00ff */
[----:B------:R-:W-:Y:S03]  /*4550*/  SEL R9, R24, R9, !P4 ;  /* 0x0000000918097207 */ /* 0x000fe60006000000 */
[-C--:B------:R-:W-:Y:S01]  /*4560*/  IMAD.HI.U32 R8, R0, R4.reuse, RZ ;  /* 0x0000000400087227 */ /* 0x080fe200078e00ff */
[----:B------:R-:W-:Y:S03]  /*4570*/  SHF.R.U32.HI R12, RZ, R17, R12 ;  /* 0x00000011ff0c7219 */ /* 0x000fe6000001160c */
[----:B------:R-:W-:Y:S01]  /*4580*/  IMAD.HI.U32 R2, R9, R4, RZ ;  /* 0x0000000409027227 */ /* 0x000fe200078e00ff */
[-C--:B------:R-:W-:Y:S02]  /*4590*/  @P2 SHF.R.U32.HI R0, RZ, R5.reuse, R8 ;  /* 0x00000005ff002219 */ /* 0x080fe40000011608 */
[----:B------:R-:W-:Y:S02]  /*45a0*/  SHF.R.U32.HI R8, RZ, R18, R13 ;  /* 0x00000012ff087219 */ /* 0x000fe4000001160d */
[----:B------:R-:W-:Y:S01]  /*45b0*/  @P2 SHF.R.U32.HI R9, RZ, R5, R2 ;  /* 0x00000005ff092219 */ /* 0x000fe20000011602 */
[----:B------:R-:W-:Y:S01]  /*45c0*/  IMAD R0, R40, R0, RZ ;  /* 0x0000000028007224 */ /* 0x000fe200078e02ff */
[----:B------:R-:W-:Y:S02]  /*45d0*/  SEL R8, R10, R8, !P0 ;  /* 0x000000080a087207 */ /* 0x000fe40004000000 */
[----:B------:R-:W-:Y:S01]  /*45e0*/  SEL R2, R11, R12, !P4 ;  /* 0x0000000c0b027207 */ /* 0x000fe20006000000 */
[----:B------:R-:W-:Y:S01]  /*45f0*/  IMAD R12, R40, R9, RZ ;  /* 0x00000009280c7224 */ /* 0x000fe200078e02ff */
[C---:B------:R-:W-:Y:S01]  /*4600*/  ISETP.GE.AND P0, PT, R8.reuse, R0, PT ;  /* 0x000000000800720c */ /* 0x040fe20003f06270 */
[----:B------:R-:W-:Y:S03]  /*4610*/  IMAD.HI.U32 R0, R8, R4, RZ ;  /* 0x0000000408007227 */ /* 0x000fe600078e00ff */
[----:B------:R-:W-:Y:S02]  /*4620*/  ISETP.GE.OR P0, PT, R2, R12, P0 ;  /* 0x0000000c0200720c */ /* 0x000fe40000706670 */
[-C--:B------:R-:W-:Y:S04]  /*4630*/  SHF.R.U32.HI R0, RZ, R5.reuse, R0 ;  /* 0x00000005ff007219 */ /* 0x080fe80000011600 */
[----:B------:R-:W-:Y:S05]  /*4640*/  SEL R13, R8, R0, !P2 ;  /* 0x00000000080d7207 */ /* 0x000fea0005000000 */
[----:B------:R-:W-:Y:S02]  /*4650*/  IMAD.MOV R12, RZ, RZ, -R13 ;  /* 0x000000ffff0c7224 */ /* 0x000fe400078e0a0d */
[----:B------:R-:W-:Y:S04]  /*4660*/  @!P0 IMAD.HI.U32 R0, R2, R4, RZ ;  /* 0x0000000402008227 */ /* 0x000fe800078e00ff */
[----:B------:R-:W-:Y:S01]  /*4670*/  IMAD R12, R40, R12, R8 ;  /* 0x0000000c280c7224 */ /* 0x000fe200078e0208 */
[----:B------:R-:W-:Y:S04]  /*4680*/  @!P0 SHF.R.U32.HI R0, RZ, R5, R0 ;  /* 0x00000005ff008219 */ /* 0x000fe80000011600 */
[----:B------:R-:W-:Y:S04]  /*4690*/  @!P0 SEL R0, R2, R0, !P2 ;  /* 0x0000000002008207 */ /* 0x000fe80005000000 */
[----:B------:R-:W-:Y:S01]  /*46a0*/  @!P0 IADD3 R13, PT, PT, R13, -R0, RZ ;  /* 0x800000000d0d8210 */ /* 0x000fe20007ffe0ff */
[----:B------:R-:W-:Y:S01]  /*46b0*/  @!P0 IMAD R0, R9, R12, R0 ;  /* 0x0000000c09008224 */ /* 0x000fe200078e0200 */
[----:B------:R-:W-:Y:S01]  /*46c0*/  IADD3 R9, PT, PT, -R8, RZ, RZ ;  /* 0x000000ff08097210 */ /* 0x000fe20007ffe1ff */
[--C-:B------:R-:W-:Y:S02]  /*46d0*/  IMAD.MOV R12, RZ, RZ, -R2.reuse ;  /* 0x000000ffff0c7224 */ /* 0x100fe400078e0a02 */
[----:B------:R-:W-:Y:S02]  /*46e0*/  @!P0 IMAD R8, R13, R40, R2 ;  /* 0x000000280d088224 */ /* 0x000fe400078e0202 */
[----:B------:R-:W-:Y:S02]  /*46f0*/  @!P0 IMAD.MOV.U32 R2, RZ, RZ, R0 ;  /* 0x000000ffff028224 */ /* 0x000fe400078e0000 */
[----:B------:R-:W-:Y:S02]  /*4700*/  IMAD R11, R3, R12, R11 ;  /* 0x0000000c030b7224 */ /* 0x000fe400078e020b */
[----:B------:R-:W-:Y:S02]  /*4710*/  IMAD R10, R6, R9, R10 ;  /* 0x00000009060a7224 */ /* 0x000fe400078e020a */
[----:B------:R-:W-:Y:S02]  /*4720*/  IMAD R11, R2, R3, R11 ;  /* 0x00000003020b7224 */ /* 0x000fe400078e020b */
[----:B------:R-:W-:Y:S02]  /*4730*/  IMAD R10, R8, R6, R10 ;  /* 0x00000006080a7224 */ /* 0x000fe400078e020a */
.L_x_71:
[----:B------:R-:W-:Y:S05]  /*4740*/  BRA.U UP1, `(.L_x_72) ;  /* 0x0000000101107547 */ /* 0x000fea000b800000 */
[----:B------:R-:W-:Y:S04]  /*4750*/  MOV R2, UR20 ;  /* 0x0000001400027c02 */ /* 0x000fe80008000f00 */
[----:B------:R-:W-:Y:S04]  /*4760*/  SHF.L.U32 R2, R2, 0x1f, RZ ;  /* 0x0000001f02027819 */ /* 0x000fe800000006ff */
[----:B------:R-:W2:Y:S02]  /*4770*/  SYNCS.PHASECHK.TRANS64.TRYWAIT P0, [UR13+0x58], R2 ;  /* 0x00005802ff0075a7 */ /* 0x000ea4000800110d */
[----:B--2---:R-:W-:Y:S05]  /*4780*/  @!P0 BRA `(.L_x_73) ;  /* 0x0000003800dc8947 */ /* 0x004fea0003800000 */
.L_x_72:
[----:B------:R-:W-:Y:S02]  /*4790*/  R2UR UR11, R15 ;  /* 0x000000000f0b72ca */ /* 0x000fe400000e0000 */
[----:B------:R-:W-:Y:S02]  /*47a0*/  R2UR UR10, R14 ;  /* 0x000000000e0a72ca */ /* 0x000fe400000e0000 */
[----:B------:R-:W-:Y:S04]  /*47b0*/  ISETP.NE.U32.AND P2, PT, RZ, UR18, PT ;  /* 0x00000012ff007c0c */ /* 0x000fe8000bf45070 */
[----:B------:R-:W-:Y:S05]  /*47c0*/  ISETP.NE.AND.EX P2, PT, RZ, UR19, PT, P2 ;  /* 0x00000013ff007c0c */ /* 0x000fea000bf45320 */
[----:B------:R-:W-:Y:S02]  /*47d0*/  USHF.L.U32 UR11, UR11, 0x7, URZ ;  /* 0x000000070b0b7899 */ /* 0x000fe400080006ff */
[----:B------:R-:W-:Y:S01]  /*47e0*/  USHF.L.U32 UR10, UR10, 0x6, URZ ;  /* 0x000000060a0a7899 */ /* 0x000fe200080006ff */
[----:B------:R-:W-:Y:S11]  /*47f0*/  BRA.U !UP4, `(.L_x_74) ;  /* 0x000000010c347547 */ /* 0x000ff6000b800000 */
[----:B------:R-:W-:Y:S01]  /*4800*/  UPLOP3.LUT UP0, UPT, UPT, UPT, UP3, 0x80, 0x8 ;  /* 0x000000000008789c */ /* 0x000fe20003f0f030 */
[----:B--2---:R-:W-:Y:S02]  /*4810*/  HFMA2 R0, -RZ, RZ, 0, 5.9604644775390625e-08 ;  /* 0x00000001ff007431 */ /* 0x004fe400000001ff */
[----:B------:R-:W-:Y:S03]  /*4820*/  IMAD.MOV.U32 R88, RZ, RZ, 0x1 ;  /* 0x00000001ff587424 */ /* 0x000fe600078e00ff */
[----:B------:R-:W-:Y:S05]  /*4830*/  PLOP3.LUT P0, PT, PT, PT, UP0, 0x80, 0x8 ;  /* 0x000000000008781c */ /* 0x000fea0003f0f008 */
[----:B------:R-:W2:Y:S01]  /*4840*/  @UP0 LDCU.64 UR4, c[0x0][0x888] ;  /* 0x00011100ff0407ac */ /* 0x000ea20008000a00 */
[----:B------:R-:W-:Y:S07]  /*4850*/  @UP0 UIMAD UR6, UR60, UR18, URZ ;  /* 0x000000123c0602a4 */ /* 0x000fee000f8e02ff */
[----:B------:R-:W-:Y:S01]  /*4860*/  @!P0 PRMT R88, R0, 0x7610, R88 ;  /* 0x0000761000588816 */ /* 0x000fe20000000058 */
[----:B--2---:R-:W-:Y:S06]  /*4870*/  @UP0 UIMAD.WIDE UR4, UR6, 0x4, UR4 ;  /* 0x00000004060408a5 */ /* 0x004fec000f8e0204 */
[----:B------:R-:W-:Y:S01]  /*4880*/  IMAD.U32 R8, RZ, RZ, UR4 ;  /* 0x00000004ff087e24 */ /* 0x000fe2000f8e00ff */
[----:B------:R-:W-:Y:S04]  /*4890*/  MOV R9, UR5 ;  /* 0x0000000500097c02 */ /* 0x000fe80008000f00 */
[----:B------:R-:W2:Y:S01]  /*48a0*/  @!UP0 LDCU UR4, c[0x0][0x880] ;  /* 0x00011000ff0487ac */ /* 0x000ea20008000800 */
[----:B-----5:R3:W5:Y:S02]  /*48b0*/  @P0 LDG.E R49, desc[UR56][R8.64] ;  /* 0x0000003808310981 */ /* 0x020764000c1e1900 */
[----:B--23--:R-:W-:Y:S07]  /*48c0*/  @!P0 IMAD.U32 R49, RZ, RZ, UR4 ;  /* 0x00000004ff318e24 */ /* 0x00cfee000f8e00ff */
.L_x_74:
[----:B-----5:R-:W-:Y:S01]  /*48d0*/  @!P2 FSETP.EQ.AND P0, PT, R49, RZ, PT ;  /* 0x000000ff3100a20b */ /* 0x020fe20003f02000 */
[----:B------:R-:W-:Y:S01]  /*48e0*/  @!UPT UIADD3 URZ, UPT, UPT, URZ, URZ, URZ ;  /* 0x000000fffffff290 */ /* 0x000fe2000fffe0ff */
[----:B------:R-:W-:Y:S11]  /*48f0*/  @!P2 BRA `(.L_x_75) ;  /* 0x000000000014a947 */ /* 0x000ff60003800000 */
[----:B------:R-:W-:Y:S02]  /*4900*/  LOP3.LUT P2, RZ, R88, 0xff, RZ, 0xc0, !PT ;  /* 0x000000ff58ff7812 */ /* 0x000fe4000784c0ff */
[----:B------:R-:W-:Y:S04]  /*4910*/  PLOP3.LUT P0, PT, PT, PT, UP0, 0x80, 0x8 ;  /* 0x000000000008781c */ /* 0x000fe80003f0f008 */
[----:B------:R-:W-:Y:S07]  /*4920*/  PLOP3.LUT P0, PT, P0, PT, PT, 0x8, 0x80 ;  /* 0x000000000080781c */ /* 0x000fee000070e170 */
[----:B------:R-:W-:Y:S11]  /*4930*/  @P2 FSETP.EQ.AND P0, PT, R49, RZ, PT ;  /* 0x000000ff3100220b */ /* 0x000ff60003f02000 */
[----:B------:R-:W-:Y:S02]  /*4940*/  @!UPT UIADD3 URZ, UPT, UPT, URZ, URZ, URZ ;  /* 0x000000fffffff290 */ /* 0x000fe4000fffe0ff */
.L_x_75:
[----:B------:R-:W-:Y:S01]  /*4950*/  ULEA UR4, UR8, UR13, 0x3 ;  /* 0x0000000d08047291 */ /* 0x000fe2000f8e18ff */
[----:B------:R-:W-:Y:S02]  /*4960*/  SHF.L.U32 R9, R29, 0x1f, RZ ;  /* 0x0000001f1d097819 */ /* 0x000fe400000006ff */
[----:B------:R-:W-:Y:S04]  /*4970*/  ELECT P4, URZ, PT ;  /* 0x0000000000ff782f */ /* 0x000fe80003880000 */
[----:B------:R-:W-:Y:S02]  /*4980*/  PLOP3.LUT P4, PT, P0, P4, PT, 0xf2, 0x2f ;  /* 0x00000000002f781c */ /* 0x000fe40000789e72 */
[----:B------:R-:W3:Y:S11]  /*4990*/  SYNCS.PHASECHK.TRANS64.TRYWAIT P2, [UR4+0x38], R9 ;  /* 0x00003809ff0075a7 */ /* 0x000ef60008041104 */
[----:B-1----:R-:W-:Y:S05]  /*49a0*/  @!P4 IADD3 R8, P0, PT, R30, 0x580, RZ ;  /* 0x000005801e08c810 */ /* 0x002fea0007f1e0ff */
[----:B--2---:R-:W-:Y:S01]  /*49b0*/  @!P4 IMAD.X R2, RZ, RZ, R31, P0 ;  /* 0x000000ffff02c224 */ /* 0x004fe200000e061f */
[----:B---3--:R-:W-:Y:S07]  /*49c0*/  @!P2 BRA `(.L_x_76) ;  /* 0x000000380064a947 */ /* 0x008fee0003800000 */
.L_x_143:
[----:B------:R-:W2:Y:S01]  /*49d0*/  LDC.64 R12, c[0x0][0xb18] ;  /* 0x0002c600ff0c7b82 */ /* 0x000ea20000000a00 */
[----:B------:R-:W-:Y:S01]  /*49e0*/  @!P4 R2UR UR6, R2 ;  /* 0x000000000206c2ca */ /* 0x000fe200000e0000 */
[----:B------:R-:W-:Y:S01]  /*49f0*/  VOTEU.ALL UP2, P4 ;  /* 0x0000000000ff7886 */ /* 0x000fe20002040000 */
[----:B------:R-:W-:Y:S01]  /*4a00*/  @!P4 R2UR UR7, R8 ;  /* 0x000000000807c2ca */ /* 0x000fe200000e0000 */
[----:B------:R-:W-:Y:S01]  /*4a10*/  UIADD3 UR5, UPT, UPT, UR8, 0x1, URZ ;  /* 0x0000000108057890 */ /* 0x000fe2000fffe0ff */
[----:B-1----:R-:W-:Y:S03]  /*4a20*/  @!P4 IMAD.MOV.U32 R0, RZ, RZ, 0x2000 ;  /* 0x00002000ff00c424 */ /* 0x002fe600078e00ff */
[----:B------:R-:W1:Y:S01]  /*4a30*/  @!P1 LDC R2, c[0x0][0xb0c] ;  /* 0x0002c300ff029b82 */ /* 0x000e620000000800 */
[----:B------:R-:W-:Y:S01]  /*4a40*/  @!UP2 ULEA UR8, UR8, UR13, 0xd ;  /* 0x0000000d0808a291 */ /* 0x000fe2000f8e68ff */
[----:B------:R-:W-:Y:S01]  /*4a50*/  @P3 SHF.R.U32.HI R26, RZ, 0x10, R21 ;  /* 0x00000010ff1a3819 */ /* 0x000fe20000011615 */
[----:B------:R-:W-:Y:S01]  /*4a60*/  UIADD3 UR9, UPT, UPT, UR4, 0x20, URZ ;  /* 0x0000002004097890 */ /* 0x000fe2000fffe0ff */
[----:B------:R-:W-:Y:S01]  /*4a70*/  VIADD R28, R28, 0x1 ;  /* 0x000000011c1c7836 */ /* 0x000fe20000000000 */
[----:B------:R-:W-:Y:S01]  /*4a80*/  @!UP2 UIADD3 UR8, UPT, UPT, UR8, 0x200, URZ ;  /* 0x000002000808a890 */ /* 0x000fe2000fffe0ff */
[----:B------:R-:W-:Y:S01]  /*4a90*/  VOTEU.ALL UP1, P4 ;  /* 0x0000000000ff7886 */ /* 0x000fe20002020000 */
[----:B------:R-:W-:Y:S01]  /*4aa0*/  IMAD.U32 R9, RZ, RZ, UR6 ;  /* 0x00000006ff097e24 */ /* 0x000fe2000f8e00ff */
[----:B------:R-:W-:Y:S01]  /*4ab0*/  UMOV UR22, 0x0 ;  /* 0x0000000000167882 */ /* 0x000fe20000000000 */
[----:B------:R-:W-:Y:S01]  /*4ac0*/  IMAD.U32 R8, RZ, RZ, UR7 ;  /* 0x00000007ff087e24 */ /* 0x000fe2000f8e00ff */
[----:B------:R-:W-:Y:S01]  /*4ad0*/  UMOV UR23, 0x10000000 ;  /* 0x1000000000177882 */ /* 0x000fe20000000000 */
[----:B------:R-:W-:Y:S01]  /*4ae0*/  UMOV UR12, UR60 ;  /* 0x0000003c000c7c82 */ /* 0x000fe20008000000 */
[----:B------:R-:W-:Y:S01]  /*4af0*/  @!P4 R2UR UR17, R9 ;  /* 0x000000000911c2ca */ /* 0x000fe200000e0000 */
[----:B------:R-:W-:Y:S01]  /*4b00*/  UISETP.NE.AND UP5, UPT, UR5, 0x3, UPT ;  /* 0x000000030500788c */ /* 0x000fe2000bfa5270 */
[----:B------:R-:W-:Y:S01]  /*4b10*/  @!P4 R2UR UR16, R8 ;  /* 0x000000000810c2ca */ /* 0x000fe200000e0000 */
[----:B------:R-:W-:Y:S01]  /*4b20*/  UPRMT UR14, UR53, 0x654, UR9 ;  /* 0x00000654350e7896 */ /* 0x000fe20008000009 */
[----:B------:R-:W3:Y:S01]  /*4b30*/  LDC.64 R8, c[0x0][0xb10] ;  /* 0x0002c400ff087b82 */ /* 0x000ee20000000a00 */
[----:B------:R-:W-:Y:S02]  /*4b40*/  USEL UR7, UR5, URZ, UP5 ;  /* 0x000000ff05077287 */ /* 0x000fe4000a800000 */
[----:B------:R-:W-:Y:S02]  /*4b50*/  USEL UR5, URZ, 0x1, UP5 ;  /* 0x00000001ff057887 */ /* 0x000fe4000a800000 */
[----:B------:R-:W-:Y:S04]  /*4b60*/  ULEA UR6, UR7, UR13, 0x3 ;  /* 0x0000000d07067291 */ /* 0x000fe8000f8e18ff */
[----:B------:R-:W-:Y:S02]  /*4b70*/  LOP3.LUT R29, R29, UR5, RZ, 0x3c, !PT ;  /* 0x000000051d1d7c12 */ /* 0x000fe4000f8e3cff */
[----:B------:R1:W-:Y:S01]  /*4b80*/  @!UP1 UTMALDG.3D [UR8], [UR16], desc[UR22] ;  /* 0x00001608100095b4 */ /* 0x0003e20008011000 */
[----:B------:R5:W-:Y:S01]  /*4b90*/  @!P4 SYNCS.ARRIVE.TRANS64.RED.A0TR RZ, [UR4+0x20], R0 ;  /* 0x00002000ffffc9a7 */ /* 0x000be20008300404 */
[----:B------:R-:W-:Y:S01]  /*4ba0*/  SHF.L.U32 R14, R29, 0x1f, RZ ;  /* 0x0000001f1d0e7819 */ /* 0x000fe200000006ff */
[C---:B---3--:R-:W-:Y:S01]  /*4bb0*/  @!P1 IMAD.HI.U32 R8, R11.reuse, R8, RZ ;  /* 0x000000080b089227 */ /* 0x048fe200078e00ff */
[----:B--2---:R-:W-:Y:S02]  /*4bc0*/  @!P1 ISETP.NE.AND P0, PT, R12, 0x1, PT ;  /* 0x000000010c00980c */ /* 0x004fe40003f05270 */
[----:B-1----:R-:W-:Y:S01]  /*4bd0*/  @!P1 ISETP.NE.AND P2, PT, R2, 0x1, PT ;  /* 0x000000010200980c */ /* 0x002fe20003f45270 */
[----:B------:R-:W-:Y:S01]  /*4be0*/  SYNCS.ARRIVE.TRANS64.RED.A1T0 RZ, [UR14], RZ ;  /* 0x000000ffffff79a7 */ /* 0x000fe2000810040e */
[C---:B------:R-:W-:Y:S01]  /*4bf0*/  @!P1 IMAD.HI.U32 R13, R10.reuse, R13, RZ ;  /* 0x0000000d0a0d9227 */ /* 0x040fe200078e00ff */
[----:B------:R-:W-:Y:S04]  /*4c00*/  @!P1 SHF.R.U32.HI R8, RZ, R9, R8 ;  /* 0x00000009ff089219 */ /* 0x000fe80000011608 */
[----:B------:R-:W-:Y:S01]  /*4c10*/  @!P1 SEL R8, R11, R8, !P2 ;  /* 0x000000080b089207 */ /* 0x000fe20005000000 */
[----:B------:R-:W1:Y:S01]  /*4c20*/  SYNCS.PHASECHK.TRANS64.TRYWAIT P5, [UR6+0x38], R14 ;  /* 0x0000380eff0075a7 */ /* 0x000e6200080a1106 */
[----:B-----5:R-:W2:Y:S02]  /*4c30*/  @!P1 LDC R0, c[0x0][0xb20] ;  /* 0x0002c800ff009b82 */ /* 0x020ea40000000800 */
[----:B--2---:R-:W-:Y:S04]  /*4c40*/  @!P1 SHF.R.U32.HI R0, RZ, R0, R13 ;  /* 0x00000000ff009219 */ /* 0x004fe8000001160d */
[----:B------:R-:W-:Y:S05]  /*4c50*/  @!P1 SEL R9, R10, R0, !P0 ;  /* 0x000000000a099207 */ /* 0x000fea0004000000 */
[----:B------:R-:W-:Y:S02]  /*4c60*/  @!P1 IMAD.IADD R0, R9, 0x1, -R8 ;  /* 0x0000000109009824 */ /* 0x000fe400078e0a08 */
[----:B------:R-:W-:Y:S02]  /*4c70*/  @!P1 IMAD.IADD R8, R8, 0x1, -R9 ;  /* 0x0000000108089824 */ /* 0x000fe400078e0a09 */
[----:B------:R-:W-:Y:S02]  /*4c80*/  @!P1 IMAD R11, R0, R2, R11 ;  /* 0x00000002000b9224 */ /* 0x000fe400078e020b */
[----:B------:R-:W-:Y:S01]  /*4c90*/  @!P1 IMAD R10, R8, R12, R10 ;  /* 0x0000000c080a9224 */ /* 0x000fe200078e020a */
[----:B-1----:R-:W-:Y:S06]  /*4ca0*/  @!P5 BRA `(.L_x_77) ;  /* 0x0000003400c4d947 */ /* 0x002fec0003800000 */
.L_x_145:
[----:B------:R-:W-:Y:S01]  /*4cb0*/  UIADD3 UR9, UPT, UPT, UR6, 0x20, URZ ;  /* 0x0000002006097890 */ /* 0x000fe2000fffe0ff */
[----:B------:R-:W-:Y:S01]  /*4cc0*/  @!P4 IADD3 R2, P0, PT, R30, 0x580, RZ ;  /* 0x000005801e02c810 */ /* 0x000fe20007f1e0ff */
[----:B------:R-:W-:Y:S01]  /*4cd0*/  VOTEU.ALL UP1, P4 ;  /* 0x0000000000ff7886 */ /* 0x000fe20002020000 */
[----:B------:R-:W-:Y:S01]  /*4ce0*/  UMOV UR16, 0x0 ;  /* 0x0000000000107882 */ /* 0x000fe20000000000 */
[----:B------:R-:W-:Y:S01]  /*4cf0*/  UMOV UR17, 0x10000000 ;  /* 0x1000000000117882 */ /* 0x000fe20000000000 */
[----:B------:R-:W-:Y:S01]  /*4d00*/  @!P4 R2UR UR5, R2 ;  /* 0x000000000205c2ca */ /* 0x000fe200000e0000 */
[----:B-1----:R-:W-:Y:S01]  /*4d10*/  @!P4 IMAD.X R0, RZ, RZ, R31, P0 ;  /* 0x000000ffff00c224 */ /* 0x002fe200000e061f */
[----:B------:R-:W-:Y:S01]  /*4d20*/  @!UP1 ULEA UR8, UR7, UR13, 0xd ;  /* 0x0000000d07089291 */ /* 0x000fe2000f8e68ff */
[----:B------:R-:W-:Y:S01]  /*4d30*/  ISETP.NE.AND P0, PT, R28, 0x2, PT ;  /* 0x000000021c00780c */ /* 0x000fe20003f05270 */
[----:B------:R-:W-:Y:S01]  /*4d40*/  @!UP1 UIADD3 UR10, UPT, UPT, UR10, 0x20, URZ ;  /* 0x000000200a0a9890 */ /* 0x000fe2000fffe0ff */
[----:B------:R-:W-:Y:S01]  /*4d50*/  IMAD.IADD R14, R10, 0x1, R86 ;  /* 0x000000010a0e7824 */ /* 0x000fe200078e0256 */
[----:B------:R-:W-:Y:S01]  /*4d60*/  @!P4 R2UR UR4, R0 ;  /* 0x000000000004c2ca */ /* 0x000fe200000e0000 */
[----:B------:R-:W-:Y:S01]  /*4d70*/  @!UP1 UIADD3 UR8, UPT, UPT, UR8, 0x200, URZ ;  /* 0x0000020008089890 */ /* 0x000fe2000fffe0ff */
[----:B------:R-:W-:Y:S01]  /*4d80*/  SEL R0, RZ, 0x1, P0 ;  /* 0x00000001ff007807 */ /* 0x000fe20000000000 */
[----:B------:R-:W-:Y:S01]  /*4d90*/  VOTEU.ALL UP1, P4 ;  /* 0x0000000000ff7886 */ /* 0x000fe20002020000 */
[----:B------:R-:W-:Y:S01]  /*4da0*/  UMOV UR12, UR60 ;  /* 0x0000003c000c7c82 */ /* 0x000fe20008000000 */
[----:B------:R-:W-:Y:S01]  /*4db0*/  @P3 R2UR UR60, R26 ;  /* 0x000000001a3c32ca */ /* 0x000fe200000e0000 */
[----:B------:R-:W-:Y:S01]  /*4dc0*/  IMAD.IADD R15, R11, 0x1, R87 ;  /* 0x000000010b0f7824 */ /* 0x000fe200078e0257 */
[----:B------:R-:W-:Y:S01]  /*4dd0*/  LOP3.LUT R27, R27, R0, RZ, 0x3c, !PT ;  /* 0x000000001b1b7212 */ /* 0x000fe200078e3cff */
[----:B------:R-:W-:Y:S01]  /*4de0*/  IMAD.U32 R8, RZ, RZ, UR5 ;  /* 0x00000005ff087e24 */ /* 0x000fe2000f8e00ff */
[----:B------:R-:W-:Y:S04]  /*4df0*/  SEL R28, R28, RZ, P0 ;  /* 0x000000ff1c1c7207 */ /* 0x000fe80000000000 */
[----:B------:R-:W-:Y:S01]  /*4e00*/  IMAD.U32 R9, RZ, RZ, UR4 ;  /* 0x00000004ff097e24 */ /* 0x000fe2000f8e00ff */
[----:B------:R-:W-:Y:S01]  /*4e10*/  @!P4 R2UR UR14, R8 ;  /* 0x00000000080ec2ca */ /* 0x000fe200000e0000 */
[----:B------:R-:W-:Y:S03]  /*4e20*/  UPRMT UR4, UR53, 0x654, UR9 ;  /* 0x0000065435047896 */ /* 0x000fe60008000009 */
[----:B------:R-:W-:Y:S11]  /*4e30*/  @!P4 R2UR UR15, R9 ;  /* 0x00000000090fc2ca */ /* 0x000ff600000e0000 */
[----:B------:R-:W-:Y:S02]  /*4e40*/  @!UPT UIADD3 URZ, UPT, UPT, URZ, URZ, URZ ;  /* 0x000000fffffff290 */ /* 0x000fe4000fffe0ff */
[----:B------:R1:W-:Y:S01]  /*4e50*/  @!UP1 UTMALDG.3D [UR8], [UR14], desc[UR16] ;  /* 0x000010080e0095b4 */ /* 0x0003e20008011000 */
[----:B------:R2:W-:Y:S01]  /*4e60*/  @!P4 SYNCS.ARRIVE.TRANS64.RED.A0TR RZ, [UR6+0x20], R25 ;  /* 0x00002019ffffc9a7 */ /* 0x0005e20008300406 */
[----:B------:R-:W-:Y:S01]  /*4e70*/  SYNCS.ARRIVE.TRANS64.RED.A1T0 RZ, [UR4], RZ ;  /* 0x000000ffffff79a7 */ /* 0x000fe20008100404 */
[----:B------:R-:W-:Y:S04]  /*4e80*/  UIADD3 UR4, UPT, UPT, UR7, 0x1, URZ ;  /* 0x0000000107047890 */ /* 0x000fe8000fffe0ff */
[----:B------:R-:W-:Y:S04]  /*4e90*/  UISETP.NE.AND UP1, UPT, UR4, 0x3, UPT ;  /* 0x000000030400788c */ /* 0x000fe8000bf25270 */
[----:B------:R-:W-:Y:S06]  /*4ea0*/  USEL UR5, URZ, 0x1, UP1 ;  /* 0x00000001ff057887 */ /* 0x000fec0008800000 */
[----:B------:R-:W-:Y:S01]  /*4eb0*/  LOP3.LUT R29, R29, UR5, RZ, 0x3c, !PT ;  /* 0x000000051d1d7c12 */ /* 0x000fe2000f8e3cff */
[----:B-1----:R-:W-:Y:S02]  /*4ec0*/  USEL UR8, UR4, URZ, UP1 ;  /* 0x000000ff04087287 */ /* 0x002fe40008800000 */
[----:B------:R-:W-:Y:S01]  /*4ed0*/  UPLOP3.LUT UP1, UPT, UPT, UPT, UPT, 0x80, 0x8 ;  /* 0x000000000008789c */ /* 0x000fe20003f2f070 */
[----:B------:R-:W-:Y:S10]  /*4ee0*/  @P3 BRA `(.L_x_78) ;  /* 0xfffffff4001c3947 */ /* 0x000ff4000383ffff */
[----:B------:R-:W-:Y:S01]  /*4ef0*/  UIADD3 UR13, UPT, UPT, UR13, 0x38, URZ ;  /* 0x000000380d0d7890 */ /* 0x000fe2000fffe0ff */
[----:B------:R-:W-:-:S03]  /*4f00*/  SHF.L.U32 R2, R29, 0x1f, RZ ;  /* 0x0000001f1d027819 */ /* 0x000fc600000006ff */
[----:B------:R-:W-:-:S09]  /*4f10*/  ULEA UR4, UR8, UR13, 0x3 ;  /* 0x0000000d08047291 */ /* 0x000fd2000f8e18ff */
[----:B------:R-:W1:Y:S02]  /*4f20*/  SYNCS.PHASECHK.TRANS64.TRYWAIT P0, [UR4], R2 ;  /* 0x00000002ff0075a7 */ /* 0x000e640008001104 */
[----:B-1----:R-:W-:Y:S05]  /*4f30*/  @!P0 BRA `(.L_x_79) ;  /* 0x0000003400388947 */ /* 0x002fea0003800000 */
.L_x_147:
        /* <DEDUP_REMOVED lines=9> */
.L_x_149:
[----:B------:R-:W-:-:S04]  /*4fd0*/  UIADD3 UR4, UPT, UPT, UR4, 0x1, URZ ;  /* 0x0000000104047890 */ /* 0x000fc8000fffe0ff */
[----:B------:R-:W-:-:S04]  /*4fe0*/  UISETP.NE.AND UP0, UPT, UR4, 0x3, UPT ;  /* 0x000000030400788c */ /* 0x000fc8000bf05270 */
[----:B------:R-:W-:Y:S02]  /*4ff0*/  USEL UR5, URZ, 0x1, UP0 ;  /* 0x00000001ff057887 */ /* 0x000fe40008000000 */
[----:B------:R-:W-:-:S04]  /*5000*/  USEL UR4, UR4, URZ, UP0 ;  /* 0x000000ff04047287 */ /* 0x000fc80008000000 */
[----:B------:R-:W-:Y:S01]  /*5010*/  ULEA UR4, UR4, UR13, 0x3 ;  /* 0x0000000d04047291 */ /* 0x000fe2000f8e18ff */
[----:B-1----:R-:W-:-:S04]  /*5020*/  LOP3.LUT R2, R29, UR5, RZ, 0x3c, !PT ;  /* 0x000000051d027c12 */ /* 0x002fc8000f8e3cff */
[----:B------:R-:W-:Y:S01]  /*5030*/  SHF.L.U32 R2, R2, 0x1f, RZ ;  /* 0x0000001f02027819 */ /* 0x000fe200000006ff */
[----:B------:R-:W-:-:S07]  /*5040*/  IMAD.U32 R0, RZ, RZ, UR4 ;  /* 0x00000004ff007e24 */ /* 0x000fce000f8e00ff */
.L_x_81:
[----:B-1----:R1:W3:Y:S02]  /*5050*/  SYNCS.PHASECHK.TRANS64.TRYWAIT P0, [R0+URZ], R2 ;  /* 0x00000002000075a7 */ /* 0x0022e400080011ff */
[----:B---3--:R-:W-:Y:S05]  /*5060*/  @!P0 NANOSLEEP.SYNCS 0x989680 ;  /* 0x009896800000895d */ /* 0x008fea0003900000 */
[----:B------:R-:W3:Y:S02]  /*5070*/  @!P0 SYNCS.PHASECHK.TRANS64 P0, [R0+URZ], R2 ;  /* 0x00000002000085a7 */ /* 0x000ee400080010ff */
[----:B---3--:R-:W-:Y:S05]  /*5080*/  @P0 EXIT ;  /* 0x000000000000094d */ /* 0x008fea0003800000 */
[----:B------:R-:W-:Y:S05]  /*5090*/  BRA `(.L_x_81) ;  /* 0xfffffffc00ec7947 */ /* 0x000fea000383ffff */
.L_x_69:
[----:B------:R-:W-:-:S06]  /*50a0*/  UISETP.GE.AND UP1, UPT, UR10, 0x4, UPT ;  /* 0x000000040a00788c */ /* 0x000fcc000bf26270 */
[----:B------:R-:W-:-:S13]  /*50b0*/  PLOP3.LUT P0, PT, PT, PT, UP1, 0x80, 0x8 ;  /* 0x000000000008781c */ /* 0x000fda0003f0f018 */
[----:B------:R-:W-:Y:S05]  /*50c0*/  @!P0 EXIT ;  /* 0x000000000000894d */ /* 0x000fea0003800000 */
[----:B------:R-:W-:Y:S01]  /*50d0*/  BAR.SYNC.DEFER_BLOCKING 0x6, 0xa0 ;  /* 0x0182800000007b1d */ /* 0x000fe20000010000 */
[C---:B------:R-:W-:Y:S01]  /*50e0*/  IMAD.SHL.U32 R2, R93.reuse, 0x20, RZ ;  /* 0x000000205d027824 */ /* 0x040fe200078e00ff */
[C---:B------:R-:W-:Y:S01]  /*50f0*/  LOP3.LUT R94, R93.reuse, 0x2, RZ, 0xc0, !PT ;  /* 0x000000025d5e7812 */ /* 0x040fe200078ec0ff */
[C---:B------:R-:W-:Y:S01]  /*5100*/  IMAD.SHL.U32 R99, R93.reuse, 0x4, RZ ;  /* 0x000000045d637824 */ /* 0x040fe200078e00ff */
[C---:B------:R-:W-:Y:S01]  /*5110*/  LOP3.LUT R100, R93.reuse, 0x60, RZ, 0xc0, !PT ;  /* 0x000000605d647812 */ /* 0x040fe200078ec0ff */
[C---:B------:R-:W-:Y:S01]  /*5120*/  IMAD.U32 R46, R93.reuse, 0x10000, RZ ;  /* 0x000100005d2e7824 */ /* 0x040fe200078e00ff */
[----:B------:R-:W-:Y:S02]  /*5130*/  UMOV UR37, 0x400 ;  /* 0x0000040000257882 */ /* 0x000fe40000000000 */
[----:B------:R-:W1:Y:S01]  /*5140*/  LDC R91, c[0x0][0x370] ;  /* 0x0000dc00ff5b7b82 */ /* 0x000e620000000800 */
[----:B------:R-:W-:Y:S01]  /*5150*/  ULEA UR37, UR53, UR37, 0x18 ;  /* 0x0000002535257291 */ /* 0x000fe2000f8ec0ff */
[----:B------:R-:W-:Y:S01]  /*5160*/  LOP3.LUT R3, R2, 0xc0, RZ, 0xc0, !PT ;  /* 0x000000c002037812 */ /* 0x000fe200078ec0ff */
[----:B------:R-:W-:Y:S01]  /*5170*/  IMAD.MOV.U32 R45, RZ, RZ, RZ ;  /* 0x000000ffff2d7224 */ /* 0x000fe200078e00ff */
[----:B------:R-:W-:Y:S01]  /*5180*/  LOP3.LUT R93, R93, 0x4, RZ, 0xc0, !PT ;  /* 0x000000045d5d7812 */ /* 0x000fe200078ec0ff */
[----:B------:R-:W-:Y:S01]  /*5190*/  UIADD3 UR43, UPT, UPT, UR37, 0x200, URZ ;  /* 0x00000200252b7890 */ /* 0x000fe2000fffe0ff */
[----:B------:R-:W-:-:S02]  /*51a0*/  LOP3.LUT R99, R3, 0x18, R99, 0xf8, !PT ;  /* 0x0000001803637812 */ /* 0x000fc400078ef863 */
[----:B------:R-:W-:Y:S01]  /*51b0*/  CS2R R96, SRZ ;  /* 0x0000000000607805 */ /* 0x000fe2000001ff00 */
[----:B------:R-:W2:Y:S01]  /*51c0*/  LDC R42, c[0x0][0xb0c] ;  /* 0x0002c300ff2a7b82 */ /* 0x000ea20000000800 */
[----:B------:R-:W-:Y:S01]  /*51d0*/  LOP3.LUT R46, R46, 0x600000, RZ, 0xc0, !PT ;  /* 0x006000002e2e7812 */ /* 0x000fe200078ec0ff */
[----:B------:R-:W-:Y:S01]  /*51e0*/  IMAD.MOV.U32 R103, RZ, RZ, RZ ;  /* 0x000000ffff677224 */ /* 0x000fe200078e00ff */
[----:B------:R-:W-:Y:S01]  /*51f0*/  IADD3 R98, PT, PT, -R93, 0x2, RZ ;  /* 0x000000025d627810 */ /* 0x000fe20007ffe1ff */
[----:B------:R-:W-:Y:S01]  /*5200*/  IMAD.MOV R94, RZ, RZ, -R94 ;  /* 0x000000ffff5e7224 */ /* 0x000fe200078e0a5e */
[----:B------:R-:W-:Y:S01]  /*5210*/  LOP3.LUT R99, R99, 0xf20, R2, 0xf8, !PT ;  /* 0x00000f2063637812 */ /* 0x000fe200078ef802 */
[----:B------:R-:W-:Y:S01]  /*5220*/  IMAD.MOV R93, RZ, RZ, -R93 ;  /* 0x000000ffff5d7224 */ /* 0x000fe200078e0a5d */
[----:B------:R-:W4:Y:S01]  /*5230*/  LDCU.64 UR54, c[0x0][0x348] ;  /* 0x00006900ff3677ac */ /* 0x000f220008000a00 */
[----:B------:R-:W1:Y:S01]  /*5240*/  LDC R89, c[0x0][0xb20] ;  /* 0x0002c800ff597b82 */ /* 0x000e620000000800 */
[----:B------:R-:W3:Y:S01]  /*5250*/  LDS R0, [UR37+0x110] ;  /* 0x00011025ff007984 */ /* 0x000ee20008000800 */
[----:B------:R-:W-:Y:S01]  /*5260*/  IMAD.SHL.U32 R98, R98, 0x10, RZ ;  /* 0x0000001062627824 */ /* 0x000fe200078e00ff */
[----:B------:R-:W-:Y:S01]  /*5270*/  LEA R99, R99, UR43, 0x1 ;  /* 0x0000002b63637c11 */ /* 0x000fe2000f8e08ff */
[----:B------:R-:W-:Y:S01]  /*5280*/  UMOV UR42, 0x1 ;  /* 0x00000001002a7882 */ /* 0x000fe20000000000 */
[----:B------:R-:W-:Y:S01]  /*5290*/  UMOV UR36, URZ ;  /* 0x000000ff00247c82 */ /* 0x000fe20008000000 */
[----:B------:R-:W1:Y:S02]  /*52a0*/  LDCU.64 UR48, c[0x0][0x888] ;  /* 0x00011100ff3077ac */ /* 0x000e640008000a00 */
[----:B------:R-:W1:Y:S01]  /*52b0*/  LDC R41, c[0x0][0xb30] ;  /* 0x0002cc00ff297b82 */ /* 0x000e620000000800 */
[----:B------:R-:W1:Y:S01]  /*52c0*/  LDCU.64 UR50, c[0x0][0x890] ;  /* 0x00011200ff3277ac */ /* 0x000e620008000a00 */
[----:B------:R-:W-:Y:S01]  /*52d0*/  UMOV UR41, URZ ;  /* 0x000000ff00297c82 */ /* 0x000fe20008000000 */
[----:B------:R-:W-:-:S05]  /*52e0*/  UMOV UR40, URZ ;  /* 0x000000ff00287c82 */ /* 0x000fca0008000000 */
[----:B------:R-:W1:Y:S08]  /*52f0*/  LDC.64 R84, c[0x0][0xb10] ;  /* 0x0002c400ff547b82 */ /* 0x000e700000000a00 */
[----:B------:R-:W1:Y:S08]  /*5300*/  LDC.64 R38, c[0x0][0xb18] ;  /* 0x0002c600ff267b82 */ /* 0x000e700000000a00 */
[----:B------:R-:W1:Y:S08]  /*5310*/  LDC.64 R36, c[0x0][0xb28] ;  /* 0x0002ca00ff247b82 */ /* 0x000e700000000a00 */
[----:B------:R-:W1:Y:S01]  /*5320*/  LDC.64 R82, c[0x0][0x8b0] ;  /* 0x00022c00ff527b82 */ /* 0x000e620000000a00 */
[----:B---3--:R-:W-:-:S07]  /*5330*/  IMAD.IADD R46, R0, 0x1, R46 ;  /* 0x00000001002e7824 */ /* 0x008fce00078e022e */
[----:B------:R-:W3:Y:S08]  /*5340*/  LDC.64 R80, c[0x0][0x8a8] ;  /* 0x00022a00ff507b82 */ /* 0x000ef00000000a00 */
[----:B--2-4-:R-:W1:Y:S02]  /*5350*/  LDC R90, c[0x0][0x374] ;  /* 0x0000dd00ff5a7b82 */ /* 0x014e640000000800 */
.L_x_112:
[C---:B------:R-:W-:Y:S02]  /*5360*/  LEA R0, R103.reuse, UR37, 0x3 ;  /* 0x0000002567007c11 */ /* 0x040fe4000f8e18ff */
[----:B------:R-:W-:Y:S02]  /*5370*/  SHF.L.U32 R2, R96, 0x1f, RZ ;  /* 0x0000001f60027819 */ /* 0x000fe400000006ff */
[----:B------:R-:W-:Y:S02]  /*5380*/  LEA R16, R103, UR37, 0x4 ;  /* 0x0000002567107c11 */ /* 0x000fe4000f8e20ff */
[----:B------:R-:W2:Y:S02]  /*5390*/  SYNCS.PHASECHK.TRANS64.TRYWAIT P0, [R0+URZ+0x60], R2 ;  /* 0x00006002000075a7 */ /* 0x000ea400080011ff */
[----:B--2---:R-:W-:Y:S05]  /*53a0*/  @!P0 BRA `(.L_x_82) ;  /* 0x00000030004c8947 */ /* 0x004fea0003800000 */
.L_x_150:
[----:B------:R-:W4:Y:S01]  /*53b0*/  LDC.64 R10, c[0x0][0xb10] ;  /* 0x0002c400ff0a7b82 */ /* 0x000f220000000a00 */
[----:B------:R-:W3:Y:S01]  /*53c0*/  LDS.128 R16, [R16+0xf0] ;  /* 0x0000f00010107984 */ /* 0x000ee20000000c00 */
[----:B-1----:R-:W-:Y:S01]  /*53d0*/  ISETP.NE.AND P1, PT, R41, 0x1, PT ;  /* 0x000000012900780c */ /* 0x002fe20003f25270 */
[----:B--2---:R-:W-:Y:S01]  /*53e0*/  VIADD R0, R0, 0x70 ;  /* 0x0000007000007836 */ /* 0x004fe20000000000 */
[----:B------:R-:W-:Y:S04]  /*53f0*/  ISETP.GE.AND P0, PT, R40, 0x1, PT ;  /* 0x000000012800780c */ /* 0x000fe80003f06270 */
[----:B------:R-:W1:Y:S01]  /*5400*/  LDC.64 R8, c[0x0][0xb18] ;  /* 0x0002c600ff087b82 */ /* 0x000e620000000a00 */
[----:B------:R-:W-:Y:S01]  /*5410*/  PRMT R0, RZ, 0x654, R0 ;  /* 0x00000654ff007816 */ /* 0x000fe20000000000 */
[----:B------:R-:W-:Y:S01]  /*5420*/  @!PT LDS RZ, [RZ] ;  /* 0x00000000fffff984 */ /* 0x000fe20000000800 */
[----:B------:R-:W-:Y:S01]  /*5430*/  @!PT LDS RZ, [RZ] ;  /* 0x00000000fffff984 */ /* 0x000fe20000000800 */
[----:B------:R-:W-:Y:S01]  /*5440*/  @!PT LDS RZ, [RZ] ;  /* 0x00000000fffff984 */ /* 0x000fe20000000800 */
[----:B------:R-:W-:Y:S01]  /*5450*/  @!PT LDS RZ, [RZ] ;  /* 0x00000000fffff984 */ /* 0x000fe20000000800 */
[----:B------:R2:W-:Y:S06]  /*5460*/  MEMBAR.ALL.CTA ;  /* 0x0000000000007992 */ /* 0x0005ec0000008000 */
[----:B--2---:R-:W2:Y:S01]  /*5470*/  FENCE.VIEW.ASYNC.S ;  /* 0x00000000000073c6 */ /* 0x004ea20000000000 */
[----:B------:R-:W1:Y:S08]  /*5480*/  @!P1 LDC R12, c[0x0][0xb20] ;  /* 0x0002c800ff0c9b82 */ /* 0x000e700000000800 */
[----:B------:R-:W1:Y:S01]  /*5490*/  @!P1 LDC R7, c[0x0][0xb0c] ;  /* 0x0002c300ff079b82 */ /* 0x000e620000000800 */
[----:B--2---:R2:W-:Y:S01]  /*54a0*/  SYNCS.ARRIVE.TRANS64.RED.A1T0 RZ, [R0+URZ], RZ ;  /* 0x000000ff00ff79a7 */ /* 0x0045e200081004ff */
[----:B---3--:R-:W-:Y:S04]  /*54b0*/  LOP3.LUT P4, RZ, R18, 0x1, RZ, 0xc0, !PT ;  /* 0x0000000112ff7812 */ /* 0x008fe8000788c0ff */
[----:B------:R-:W-:Y:S09]  /*54c0*/  P2R R101, PR, RZ, 0x10 ;  /* 0x00000010ff657803 */ /* 0x000ff20000000000 */
[----:B------:R-:W-:Y:S02]  /*54d0*/  @P4 MOV R44, R16 ;  /* 0x00000010002c4202 */ /* 0x000fe40000000f00 */
[----:B------:R-:W-:Y:S01]  /*54e0*/  @P4 LOP3.LUT R43, R17, 0xffff, RZ, 0xc0, !PT ;  /* 0x0000ffff112b4812 */ /* 0x000fe200078ec0ff */
[----:B--2-4-:R-:W-:Y:S06]  /*54f0*/  @!P0 BRA `(.L_x_83) ;  /* 0x0000000000a48947 */ /* 0x014fec0003800000 */
[----:B------:R-:W-:Y:S01]  /*5500*/  IMAD.HI.U32 R0, R90, R39, RZ ;  /* 0x000000275a007227 */ /* 0x000fe200078e00ff */
[----:B------:R-:W-:Y:S02]  /*5510*/  ISETP.NE.AND P0, PT, R38, 0x1, PT ;  /* 0x000000012600780c */ /* 0x000fe40003f05270 */
[----:B------:R-:W-:Y:S01]  /*5520*/  ISETP.NE.AND P2, PT, R40, 0x1, PT ;  /* 0x000000012800780c */ /* 0x000fe20003f45270 */
[----:B------:R-:W-:Y:S01]  /*5530*/  IMAD.HI.U32 R4, R91, R84, RZ ;  /* 0x000000545b047227 */ /* 0x000fe200078e00ff */
[----:B------:R-:W-:Y:S02]  /*5540*/  SHF.R.U32.HI R0, RZ, R89, R0 ;  /* 0x00000059ff007219 */ /* 0x000fe40000011600 */
[----:B------:R-:W-:Y:S01]  /*5550*/  ISETP.NE.AND P3, PT, R42, 0x1, PT ;  /* 0x000000012a00780c */ /* 0x000fe20003f65270 */
[----:B------:R-:W-:Y:S01]  /*5560*/  IMAD.HI.U32 R6, R43, R39, RZ ;  /* 0x000000272b067227 */ /* 0x000fe200078e00ff */
[-C--:B------:R-:W-:Y:S02]  /*5570*/  SHF.R.U32.HI R4, RZ, R85.reuse, R4 ;  /* 0x00000055ff047219 */ /* 0x080fe40000011604 */
[----:B------:R-:W-:Y:S01]  /*5580*/  SEL R0, R90, R0, !P0 ;  /* 0x000000005a007207 */ /* 0x000fe20004000000 */
[----:B------:R-:W-:Y:S01]  /*5590*/  IMAD.HI.U32 R5, R44, R84, RZ ;  /* 0x000000542c057227 */ /* 0x000fe200078e00ff */
[----:B------:R-:W-:Y:S03]  /*55a0*/  SEL R4, R91, R4, !P3 ;  /* 0x000000045b047207 */ /* 0x000fe60005800000 */
[-C--:B------:R-:W-:Y:S01]  /*55b0*/  IMAD.HI.U32 R3, R0, R36.reuse, RZ ;  /* 0x0000002400037227 */ /* 0x080fe200078e00ff */
[----:B------:R-:W-:Y:S03]  /*55c0*/  SHF.R.U32.HI R5, RZ, R85, R5 ;  /* 0x00000055ff057219 */ /* 0x000fe60000011605 */
[----:B------:R-:W-:Y:S01]  /*55d0*/  IMAD.HI.U32 R2, R4, R36, RZ ;  /* 0x0000002404027227 */ /* 0x000fe200078e00ff */
[----:B------:R-:W-:Y:S02]  /*55e0*/  @P2 SHF.R.U32.HI R0, RZ, R37, R3 ;  /* 0x00000025ff002219 */ /* 0x000fe40000011603 */
[----:B------:R-:W-:Y:S02]  /*55f0*/  SHF.R.U32.HI R3, RZ, R89, R6 ;  /* 0x00000059ff037219 */ /* 0x000fe40000011606 */
[----:B------:R-:W-:Y:S01]  /*5600*/  @P2 SHF.R.U32.HI R4, RZ, R37, R2 ;  /* 0x00000025ff042219 */ /* 0x000fe20000011602 */
[----:B------:R-:W-:Y:S01]  /*5610*/  IMAD R0, R40, R0, RZ ;  /* 0x0000000028007224 */ /* 0x000fe200078e02ff */
[----:B------:R-:W-:Y:S02]  /*5620*/  SEL R3, R43, R3, !P0 ;  /* 0x000000032b037207 */ /* 0x000fe40004000000 */
[----:B------:R-:W-:Y:S01]  /*5630*/  SEL R2, R44, R5, !P3 ;  /* 0x000000052c027207 */ /* 0x000fe20005800000 */
[----:B------:R-:W-:Y:S01]  /*5640*/  IMAD R5, R40, R4, RZ ;  /* 0x0000000428057224 */ /* 0x000fe200078e02ff */
[C---:B------:R-:W-:Y:S01]  /*5650*/  ISETP.GE.AND P0, PT, R3.reuse, R0, PT ;  /* 0x000000000300720c */ /* 0x040fe20003f06270 */
[C---:B------:R-:W-:Y:S03]  /*5660*/  IMAD.HI.U32 R0, R3.reuse, R36, RZ ;  /* 0x0000002403007227 */ /* 0x040fe600078e00ff */
[C---:B------:R-:W-:Y:S02]  /*5670*/  ISETP.GE.OR P0, PT, R2.reuse, R5, P0 ;  /* 0x000000050200720c */ /* 0x040fe40000706670 */
[----:B------:R-:W-:Y:S04]  /*5680*/  SHF.R.U32.HI R0, RZ, R37, R0 ;  /* 0x00000025ff007219 */ /* 0x000fe80000011600 */
[C---:B------:R-:W-:Y:S05]  /*5690*/  SEL R6, R3.reuse, R0, !P2 ;  /* 0x0000000003067207 */ /* 0x040fea0005000000 */
        /* <DEDUP_REMOVED lines=14> */
[----:B------:R-:W-:Y:S07]  /*5780*/  IMAD R43, R3, R38, R43 ;  /* 0x00000026032b7224 */ /* 0x000fee00078e022b */
.L_x_83:
[----:B-1----:R-:W-:Y:S01]  /*5790*/  @!P1 ISETP.NE.AND P0, PT, R8, 0x1, PT ;  /* 0x000000010800980c */ /* 0x002fe20003f05270 */
[----:B------:R-:W-:Y:S01]  /*57a0*/  @!P1 IMAD.HI.U32 R0, R44, R10, RZ ;  /* 0x0000000a2c009227 */ /* 0x000fe200078e00ff */
[----:B------:R-:W-:Y:S01]  /*57b0*/  @!P1 ISETP.NE.AND P2, PT, R7, 0x1, PT ;  /* 0x000000010700980c */ /* 0x000fe20003f45270 */
[----:B------:R-:W-:Y:S01]  /*57c0*/  ULOP3.LUT UP0, URZ, UR43, 0x1b0, URZ, 0xc0, !UPT ;  /* 0x000001b02bff7892 */ /* 0x000fe2000f80c0ff */
[----:B------:R-:W-:Y:S01]  /*57d0*/  R2UR UR5, R15 ;  /* 0x000000000f0572ca */ /* 0x000fe200000e0000 */
[----:B------:R-:W-:Y:S01]  /*57e0*/  @!P1 IMAD.HI.U32 R2, R43, R9, RZ ;  /* 0x000000092b029227 */ /* 0x000fe200078e00ff */
[----:B------:R-:W-:Y:S02]  /*57f0*/  @!P1 SHF.R.U32.HI R0, RZ, R11, R0 ;  /* 0x0000000bff009219 */ /* 0x000fe40000011600 */
[----:B------:R-:W-:Y:S01]  /*5800*/  R2UR UR4, R14 ;  /* 0x000000000e0472ca */ /* 0x000fe200000e0000 */
[----:B------:R-:W-:Y:S01]  /*5810*/  VIADD R103, R103, 0x1 ;  /* 0x0000000167677836 */ /* 0x000fe20000000000 */
[----:B------:R-:W-:Y:S02]  /*5820*/  @!P1 SHF.R.U32.HI R2, RZ, R12, R2 ;  /* 0x0000000cff029219 */ /* 0x000fe40000011602 */
[----:B------:R-:W-:Y:S02]  /*5830*/  @!P1 SEL R3, R44, R0, !P2 ;  /* 0x000000002c039207 */ /* 0x000fe40005000000 */
[----:B------:R-:W-:Y:S02]  /*5840*/  @!P1 SEL R2, R43, R2, !P0 ;  /* 0x000000022b029207 */ /* 0x000fe40004000000 */
[----:B------:R-:W-:Y:S01]  /*5850*/  @P4 SHF.R.U32.HI R95, RZ, 0x10, R17 ;  /* 0x00000010ff5f4819 */ /* 0x000fe20000011611 */
[----:B------:R-:W-:Y:S02]  /*5860*/  USHF.L.U32 UR46, UR5, 0x7, URZ ;  /* 0x00000007052e7899 */ /* 0x000fe400080006ff */
[----:B------:R-:W-:Y:S02]  /*5870*/  @!P1 IMAD.IADD R0, R2, 0x1, -R3 ;  /* 0x0000000102009824 */ /* 0x000fe400078e0a03 */
[----:B------:R-:W-:Y:S01]  /*5880*/  @!P1 IMAD.IADD R2, R3, 0x1, -R2 ;  /* 0x0000000103029824 */ /* 0x000fe200078e0a02 */
[----:B------:R-:W-:Y:S01]  /*5890*/  USHF.L.U32 UR45, UR4, 0x6, URZ ;  /* 0x00000006042d7899 */ /* 0x000fe200080006ff */
[----:B------:R-:W-:Y:S02]  /*58a0*/  @!P1 IMAD R44, R0, R7, R44 ;  /* 0x00000007002c9224 */ /* 0x000fe400078e022c */
[----:B------:R-:W-:Y:S01]  /*58b0*/  @!P1 IMAD R43, R2, R8, R43 ;  /* 0x00000008022b9224 */ /* 0x000fe200078e022b */
[----:B------:R-:W-:Y:S08]  /*58c0*/  BRA.U !UP0, `(.L_x_84) ;  /* 0x00000001087c7547 */ /* 0x000ff0000b800000 */
[----:B------:R-:W1:Y:S01]  /*58d0*/  LDCU.64 UR8, c[0x4][0x80] ;  /* 0x01001000ff0877ac */ /* 0x000e620008000a00 */
[----:B------:R-:W-:Y:S01]  /*58e0*/  MOV R2, 0x0 ;  /* 0x0000000000027802 */ /* 0x000fe20000000f00 */
[----:B------:R-:W-:Y:S02]  /*58f0*/  HFMA2 R12, -RZ, RZ, 0, 5.9604644775390625e-08 ;  /* 0x00000001ff0c7431 */ /* 0x000fe400000001ff */
[----:B------:R-:W-:Y:S01]  /*5900*/  IMAD.MOV.U32 R8, RZ, RZ, 0x70 ;  /* 0x00000070ff087424 */ /* 0x000fe200078e00ff */
[----:B------:R2:W3:Y:S01]  /*5910*/  LDC.64 R14, c[0x4][R2] ;  /* 0x01000000020e7b82 */ /* 0x0004e20000000a00 */
[----:B------:R-:W4:Y:S01]  /*5920*/  LDCU.64 UR6, c[0x4][0x88] ;  /* 0x01001100ff0677ac */ /* 0x000f220008000a00 */
[----:B------:R-:W-:Y:S01]  /*5930*/  IMAD.MOV.U32 R13, RZ, RZ, RZ ;  /* 0x000000ffff0d7224 */ /* 0x000fe200078e00ff */
[----:B------:R-:W2:Y:S01]  /*5940*/  LDCU.64 UR4, c[0x4][0x8] ;  /* 0x01000100ff0477ac */ /* 0x000ea20008000a00 */
[----:B-1----:R-:W-:Y:S01]  /*5950*/  MOV R5, UR9 ;  /* 0x0000000900057c02 */ /* 0x002fe20008000f00 */
[----:B------:R-:W-:Y:S01]  /*5960*/  IMAD.U32 R4, RZ, RZ, UR8 ;  /* 0x00000008ff047e24 */ /* 0x000fe2000f8e00ff */
[----:B----4-:R-:W-:Y:S01]  /*5970*/  MOV R7, UR7 ;  /* 0x0000000700077c02 */ /* 0x010fe20008000f00 */
[----:B------:R-:W-:Y:S01]  /*5980*/  IMAD.U32 R6, RZ, RZ, UR6 ;  /* 0x00000006ff067e24 */ /* 0x000fe2000f8e00ff */
[----:B--2---:R-:W-:Y:S01]  /*5990*/  MOV R11, UR5 ;  /* 0x00000005000b7c02 */ /* 0x004fe20008000f00 */
[----:B------:R-:W-:Y:S02]  /*59a0*/  IMAD.U32 R10, RZ, RZ, UR4 ;  /* 0x00000004ff0a7e24 */ /* 0x000fe4000f8e00ff */
[----:B------:R-:W-:Y:S07]  /*59b0*/  LEPC R20, `(.L_x_85) ;  /* 0x000000001014794e */ /* 0x000fee0000000000 */
[----:B---3-5:R-:W-:Y:S05]  /*59c0*/  CALL.ABS.NOINC R14 ;  /* 0x000000000e007343 */ /* 0x028fea0003c00000 */
.L_x_85:
[----:B------:R-:W1:Y:S01]  /*59d0*/  LDCU.64 UR8, c[0x4][0x80] ;  /* 0x01001000ff0877ac */ /* 0x000e620008000a00 */
[----:B------:R-:W2:Y:S01]  /*59e0*/  LDC.64 R2, c[0x4][R2] ;  /* 0x0100000002027b82 */ /* 0x000ea20000000a00 */
[----:B------:R-:W-:Y:S02]  /*59f0*/  HFMA2 R12, -RZ, RZ, 0, 5.9604644775390625e-08 ;  /* 0x00000001ff0c7431 */ /* 0x000fe400000001ff */
[----:B------:R-:W-:Y:S02]  /*5a00*/  IMAD.MOV.U32 R8, RZ, RZ, 0x70 ;  /* 0x00000070ff087424 */ /* 0x000fe400078e00ff */
[----:B------:R-:W-:Y:S01]  /*5a10*/  IMAD.MOV.U32 R13, RZ, RZ, RZ ;  /* 0x000000ffff0d7224 */ /* 0x000fe200078e00ff */
[----:B------:R-:W3:Y:S01]  /*5a20*/  LDCU.64 UR6, c[0x4][0x88] ;  /* 0x01001100ff0677ac */ /* 0x000ee20008000a00 */
[----:B------:R-:W4:Y:S01]  /*5a30*/  LDCU.64 UR4, c[0x4][0x8] ;  /* 0x01000100ff0477ac */ /* 0x000f220008000a00 */
[----:B-1----:R-:W-:Y:S02]  /*5a40*/  MOV R4, UR8 ;  /* 0x0000000800047c02 */ /* 0x002fe40008000f00 */
[----:B------:R-:W-:Y:S02]  /*5a50*/  MOV R5, UR9 ;  /* 0x0000000900057c02 */ /* 0x000fe40008000f00 */
[----:B---3--:R-:W-:Y:S01]  /*5a60*/  MOV R7, UR7 ;  /* 0x0000000700077c02 */ /* 0x008fe20008000f00 */
[----:B------:R-:W-:Y:S01]  /*5a70*/  IMAD.U32 R6, RZ, RZ, UR6 ;  /* 0x00000006ff067e24 */ /* 0x000fe2000f8e00ff */
[----:B----4-:R-:W-:Y:S01]  /*5a80*/  MOV R11, UR5 ;  /* 0x00000005000b7c02 */ /* 0x010fe20008000f00 */
[----:B------:R-:W-:Y:S02]  /*5a90*/  IMAD.U32 R10, RZ, RZ, UR4 ;  /* 0x00000004ff0a7e24 */ /* 0x000fe4000f8e00ff */
[----:B------:R-:W-:Y:S07]  /*5aa0*/  LEPC R20, `(.L_x_84) ;  /* 0x000000001014794e */ /* 0x000fee0000000000 */
[----:B--2---:R-:W-:Y:S05]  /*5ab0*/  CALL.ABS.NOINC R2 ;  /* 0x0000000002007343 */ /* 0x004fea0003c00000 */
.L_x_84:
[----:B------:R-:W-:Y:S01]  /*5ac0*/  ISETP.NE.U32.AND P4, PT, R82, RZ, PT ;  /* 0x000000ff5200720c */ /* 0x000fe20003f85070 */
[----:B------:R-:W-:Y:S01]  /*5ad0*/  UISETP.NE.AND UP2, UPT, UR52, URZ, UPT ;  /* 0x000000ff3400728c */ /* 0x000fe2000bf45270 */
[----:B------:R-:W-:Y:S01]  /*5ae0*/  ISETP.NE.U32.AND P2, PT, RZ, UR48, PT ;  /* 0x00000030ff007c0c */ /* 0x000fe2000bf45070 */
[----:B------:R-:W-:Y:S01]  /*5af0*/  UISETP.NE.U32.AND UP1, UPT, UR50, URZ, UPT ;  /* 0x000000ff3200728c */ /* 0x000fe2000bf25070 */
[----:B------:R-:W-:Y:S01]  /*5b00*/  ISETP.NE.AND.EX P4, PT, R83, RZ, PT, P4 ;  /* 0x000000ff5300720c */ /* 0x000fe20003f85340 */
[----:B------:R-:W-:Y:S01]  /*5b10*/  UPLOP3.LUT UP0, UPT, UPT, UPT, UPT, 0x40, 0x4 ;  /* 0x000000000004789c */ /* 0x000fe20003f0e870 */
[----:B------:R-:W-:Y:S01]  /*5b20*/  ISETP.NE.AND.EX P2, PT, RZ, UR49, PT, P2 ;  /* 0x00000031ff007c0c */ /* 0x000fe2000bf45320 */
[----:B------:R-:W-:Y:S01]  /*5b30*/  UISETP.NE.AND.EX UP1, UPT, UR51, URZ, UPT, UP1 ;  /* 0x000000ff3300728c */ /* 0x000fe2000bf25310 */
[----:B------:R-:W-:Y:S04]  /*5b40*/  PLOP3.LUT P1, PT, PT, PT, UP2, 0x80, 0x8 ;  /* 0x000000000008781c */ /* 0x000fe80003f2f028 */
[----:B------:R-:W-:Y:S06]  /*5b50*/  @UP2 UPLOP3.LUT UP0, UPT, UPT, UPT, UP1, 0x80, 0x8 ;  /* 0x000000000008289c */ /* 0x000fec0003f0f010 */
[----:B------:R-:W-:Y:S01]  /*5b60*/  PLOP3.LUT P0, PT, PT, PT, UP0, 0x80, 0x8 ;  /* 0x000000000008781c */ /* 0x000fe20003f0f008 */
[----:B------:R-:W-:Y:S01]  /*5b70*/  @!UPT UIADD3 URZ, UPT, UPT, URZ, URZ, URZ ;  /* 0x000000fffffff290 */ /* 0x000fe2000fffe0ff */
[----:B------:R-:W-:Y:S11]  /*5b80*/  BRA.U !UP1, `(.L_x_86) ;  /* 0x0000000109387547 */ /* 0x000ff6000b800000 */
[----:B------:R-:W-:Y:S01]  /*5b90*/  UISETP.NE.U32.AND UP0, UPT, UR48, URZ, UPT ;  /* 0x000000ff3000728c */ /* 0x000fe2000bf05070 */
[----:B------:R-:W-:Y:S02]  /*5ba0*/  HFMA2 R0, -RZ, RZ, 0, 5.9604644775390625e-08 ;  /* 0x00000001ff007431 */ /* 0x000fe400000001ff */
[----:B------:R-:W-:Y:S01]  /*5bb0*/  IMAD.MOV.U32 R88, RZ, RZ, 0x1 ;  /* 0x00000001ff587424 */ /* 0x000fe200078e00ff */
[----:B------:R-:W-:Y:S06]  /*5bc0*/  UISETP.NE.AND.EX UP0, UPT, UR49, URZ, UPT, UP0 ;  /* 0x000000ff3100728c */ /* 0x000fec000bf05300 */
[----:B------:R-:W-:Y:S05]  /*5bd0*/  PLOP3.LUT P3, PT, PT, PT, UP0, 0x80, 0x8 ;  /* 0x000000000008781c */ /* 0x000fea0003f6f008 */
[----:B------:R-:W1:Y:S01]  /*5be0*/  @UP0 LDCU.64 UR4, c[0x0][0x888] ;  /* 0x00011100ff0407ac */ /* 0x000e620008000a00 */
[----:B------:R-:W-:Y:S07]  /*5bf0*/  @UP0 UIMAD UR6, UR60, UR50, URZ ;  /* 0x000000323c0602a4 */ /* 0x000fee000f8e02ff */
[----:B------:R-:W-:Y:S01]  /*5c00*/  @!P3 PRMT R88, R0, 0x7610, R88 ;  /* 0x000076100058b816 */ /* 0x000fe20000000058 */
[----:B-1----:R-:W-:Y:S06]  /*5c10*/  @UP0 UIMAD.WIDE UR4, UR6, 0x4, UR4 ;  /* 0x00000004060408a5 */ /* 0x002fec000f8e0204 */
[----:B------:R-:W-:Y:S01]  /*5c20*/  IMAD.U32 R2, RZ, RZ, UR4 ;  /* 0x00000004ff027e24 */ /* 0x000fe2000f8e00ff */
[----:B------:R-:W-:Y:S04]  /*5c30*/  MOV R3, UR5 ;  /* 0x0000000500037c02 */ /* 0x000fe80008000f00 */
[----:B------:R-:W1:Y:S01]  /*5c40*/  @!UP0 LDCU UR4, c[0x0][0x880] ;  /* 0x00011000ff0487ac */ /* 0x000e620008000800 */
[----:B-----5:R2:W5:Y:S02]  /*5c50*/  @P3 LDG.E R49, desc[UR56][R2.64] ;  /* 0x0000003802313981 */ /* 0x020564000c1e1900 */
[----:B-12---:R-:W-:Y:S02]  /*5c60*/  @!P3 IMAD.U32 R49, RZ, RZ, UR4 ;  /* 0x00000004ff31be24 */ /* 0x006fe4000f8e00ff */
.L_x_86:
[----:B------:R-:W-:Y:S05]  /*5c70*/  @!P4 BRA `(.L_x_87) ;  /* 0x000000000020c947 */ /* 0x000fea0003800000 */
[----:B------:R-:W-:Y:S04]  /*5c80*/  ISETP.NE.U32.AND P3, PT, R80, RZ, PT ;  /* 0x000000ff5000720c */ /* 0x000fe80003f65070 */
[----:B------:R-:W-:Y:S11]  /*5c90*/  ISETP.NE.AND.EX P3, PT, R81, RZ, PT, P3 ;  /* 0x000000ff5100720c */ /* 0x000ff60003f65330 */
[----:B------:R-:W-:Y:S02]  /*5ca0*/  @!UPT UIADD3 URZ, UPT, UPT, URZ, URZ, URZ ;  /* 0x000000fffffff290 */ /* 0x000fe4000fffe0ff */
[----:B------:R-:W1:Y:S01]  /*5cb0*/  @P3 LDC.64 R2, c[0x0][0x8a8] ;  /* 0x00022a00ff023b82 */ /* 0x000e620000000a00 */
[----:B------:R-:W-:Y:S04]  /*5cc0*/  @P3 IMAD R0, R82, UR60, RZ ;  /* 0x0000003c52003c24 */ /* 0x000fe8000f8e02ff */
[----:B-1----:R-:W-:Y:S05]  /*5cd0*/  @P3 IMAD.WIDE R2, R0, 0x4, R2 ;  /* 0x0000000400023825 */ /* 0x002fea00078e0202 */
[----:B-----5:R1:W5:Y:S02]  /*5ce0*/  @P3 LDG.E R47, desc[UR56][R2.64] ;  /* 0x00000038022f3981 */ /* 0x020364000c1e1900 */
[----:B-1----:R-:W2:Y:S02]  /*5cf0*/  @!P3 LDC R47, c[0x0][0x8a0] ;  /* 0x00022800ff2fbb82 */ /* 0x002ea40000000800 */
.L_x_87:
[----:B-----5:R-:W-:Y:S01]  /*5d00*/  FSETP.NEU.AND P3, PT, R49, RZ, PT ;  /* 0x000000ff3100720b */ /* 0x020fe20003f6d000 */
[----:B------:R-:W-:Y:S01]  /*5d10*/  ULOP3.LUT UR4, UR42, 0x1, URZ, 0x3c, !UPT ;  /* 0x000000012a047892 */ /* 0x000fe2000f8e3cff */
[----:B------:R-:W-:Y:S01]  /*5d20*/  SEL R4, RZ, 0xffffffff, P2 ;  /* 0xffffffffff047807 */ /* 0x000fe20001000000 */
[----:B------:R-:W-:Y:S01]  /*5d30*/  IMAD.U32 R72, RZ, RZ, UR36 ;  /* 0x00000024ff487e24 */ /* 0x000fe2000f8e00ff */
[----:B------:R-:W-:Y:S01]  /*5d40*/  @P1 LOP3.LUT P2, RZ, R88, 0xff, RZ, 0xc0, !PT ;  /* 0x000000ff58ff1812 */ /* 0x000fe2000784c0ff */
[----:B------:R-:W-:Y:S01]  /*5d50*/  IMAD.SHL.U32 R106, R94, 0x10, RZ ;  /* 0x000000105e6a7824 */ /* 0x000fe200078e00ff */
[----:B------:R-:W-:Y:S01]  /*5d60*/  @P1 SEL R0, RZ, 0xffffffff, P3 ;  /* 0xffffffffff001807 */ /* 0x000fe20001800000 */
[----:B------:R-:W-:Y:S01]  /*5d70*/  IMAD.U32 R107, RZ, RZ, UR4 ;  /* 0x00000004ff6b7e24 */ /* 0x000fe2000f8e00ff */
[----:B------:R-:W-:Y:S01]  /*5d80*/  LEA R73, R45, UR37, 0x3 ;  /* 0x000000252d497c11 */ /* 0x000fe2000f8e18ff */
[----:B------:R-:W-:Y:S01]  /*5d90*/  IMAD.SHL.U32 R72, R72, 0x2000, RZ ;  /* 0x0000200048487824 */ /* 0x000fe200078e00ff */
[----:B------:R-:W-:Y:S01]  /*5da0*/  @P0 SEL R0, R4, R0, !P2 ;  /* 0x0000000004000207 */ /* 0x000fe20005000000 */
[----:B------:R-:W-:Y:S01]  /*5db0*/  IMAD.SHL.U32 R105, R93, 0x10, RZ ;  /* 0x000000105d697824 */ /* 0x000fe200078e00ff */
[----:B------:R-:W-:Y:S01]  /*5dc0*/  PLOP3.LUT P2, PT, PT, PT, UP1, 0x80, 0x8 ;  /* 0x000000000008781c */ /* 0x000fe20003f4f018 */
[----:B------:R-:W-:Y:S01]  /*5dd0*/  IMAD.IADD R67, R99, 0x1, R72 ;  /* 0x0000000163437824 */ /* 0x000fe200078e0248 */
[----:B------:R-:W-:Y:S01]  /*5de0*/  @P1 LOP3.LUT R0, R0, 0x1, RZ, 0xc0, !PT ;  /* 0x0000000100001812 */ /* 0x000fe200078ec0ff */
[----:B------:R-:W-:Y:S01]  /*5df0*/  BSSY B1, `(.L_x_88) ;  /* 0x0000039000017945 */ /* 0x000fe20003800000 */
[----:B------:R-:W-:Y:S01]  /*5e00*/  LOP3.LUT P4, R102, R88, 0xff, RZ, 0xc0, !PT ;  /* 0x000000ff58667812 */ /* 0x000fe2000788c0ff */
[----:B------:R-:W-:Y:S01]  /*5e10*/  IMAD.IADD R66, R67, 0x1, R106 ;  /* 0x0000000143427824 */ /* 0x000fe200078e026a */
[----:B------:R-:W-:Y:S01]  /*5e20*/  ISETP.NE.U32.OR P5, PT, R0, 0x1, !P1 ;  /* 0x000000010000780c */ /* 0x000fe20004fa5470 */
[----:B------:R-:W-:Y:S01]  /*5e30*/  IMAD.U32 R0, RZ, RZ, UR36 ;  /* 0x00000024ff007e24 */ /* 0x000fe2000f8e00ff */
[----:B------:R-:W-:Y:S01]  /*5e40*/  SEL R3, RZ, 0xffffffff, P3 ;  /* 0xffffffffff037807 */ /* 0x000fe20001800000 */
[----:B------:R-:W-:Y:S01]  /*5e50*/  IMAD.MOV.U32 R75, RZ, RZ, 0x1 ;  /* 0x00000001ff4b7424 */ /* 0x000fe200078e00ff */
[----:B------:R-:W-:Y:S01]  /*5e60*/  P2R R104, PR, RZ, 0x20 ;  /* 0x00000020ff687803 */ /* 0x000fe20000000000 */
[----:B------:R-:W-:Y:S01]  /*5e70*/  IMAD R48, R45, 0x40, R46 ;  /* 0x000000402d307824 */ /* 0x000fe200078e022e */
[----:B------:R-:W-:Y:S01]  /*5e80*/  LEA R0, R0, UR37, 0x3 ;  /* 0x0000002500007c11 */ /* 0x000fe2000f8e18ff */
[----:B------:R-:W-:Y:S01]  /*5e90*/  IMAD.U32 R74, RZ, RZ, UR36 ;  /* 0x00000024ff4a7e24 */ /* 0x000fe2000f8e00ff */
[----:B------:R-:W-:Y:S02]  /*5ea0*/  @P2 SEL R3, R4, R3, !P4 ;  /* 0x0000000304032207 */ /* 0x000fe40006000000 */
[----:B------:R-:W-:Y:S02]  /*5eb0*/  CS2R R78, SRZ ;  /* 0x00000000004e7805 */ /* 0x000fe4000001ff00 */
[----:B------:R-:W-:Y:S02]  /*5ec0*/  CS2R R76, SRZ ;  /* 0x00000000004c7805 */ /* 0x000fe4000001ff00 */
[----:B------:R-:W-:Y:S02]  /*5ed0*/  CS2R R70, SRZ ;  /* 0x0000000000467805 */ /* 0x000fe4000001ff00 */
[----:B------:R-:W-:Y:S02]  /*5ee0*/  LOP3.LUT R3, R3, 0x1, RZ, 0xc0, !PT ;  /* 0x0000000103037812 */ /* 0x000fe400078ec0ff */
[----:B------:R-:W-:Y:S02]  /*5ef0*/  CS2R R68, SRZ ;  /* 0x0000000000447805 */ /* 0x000fe4000001ff00 */
[----:B------:R-:W-:Y:S02]  /*5f00*/  @P5 SHF.L.U32 R2, R107, 0x1f, RZ ;  /* 0x0000001f6b025819 */ /* 0x000fe400000006ff */
[----:B------:R-:W-:Y:S02]  /*5f10*/  CS2R R62, SRZ ;  /* 0x00000000003e7805 */ /* 0x000fe4000001ff00 */
[----:B------:R-:W-:Y:S02]  /*5f20*/  ISETP.NE.U32.AND P2, PT, R3, 0x1, PT ;  /* 0x000000010300780c */ /* 0x000fe40003f45070 */
[----:B------:R-:W-:Y:S01]  /*5f30*/  CS2R R60, SRZ ;  /* 0x00000000003c7805 */ /* 0x000fe2000001ff00 */
[----:B------:R1:W3:Y:S01]  /*5f40*/  @P5 SYNCS.PHASECHK.TRANS64.TRYWAIT P1, [R0+URZ+0x20], R2 ;  /* 0x00002002000055a7 */ /* 0x0002e200080211ff */
[----:B------:R-:W-:Y:S02]  /*5f50*/  CS2R R58, SRZ ;  /* 0x00000000003a7805 */ /* 0x000fe4000001ff00 */
[----:B------:R-:W-:Y:S02]  /*5f60*/  P2R R108, PR, RZ, 0x4 ;  /* 0x00000004ff6c7803 */ /* 0x000fe40000000000 */
[----:B------:R-:W-:Y:S01]  /*5f70*/  CS2R R56, SRZ ;  /* 0x0000000000387805 */ /* 0x000fe2000001ff00 */
[----:B------:R-:W-:Y:S02]  /*5f80*/  IMAD.IADD R65, R67, 0x1, R105 ;  /* 0x0000000143417824 */ /* 0x000fe400078e0269 */
[----:B------:R-:W-:Y:S01]  /*5f90*/  IMAD.IADD R64, R98, 0x1, R66 ;  /* 0x0000000162407824 */ /* 0x000fe200078e0242 */
[----:B-1----:R-:W-:Y:S04]  /*5fa0*/  SHF.L.U32 R2, R97, 0x1f, RZ ;  /* 0x0000001f61027819 */ /* 0x002fe800000006ff */
[----:B------:R1:W4:Y:S01]  /*5fb0*/  SYNCS.PHASECHK.TRANS64.TRYWAIT P0, [R73+URZ+0x80], R2 ;  /* 0x00008002490075a7 */ /* 0x00032200080011ff */
[----:B---3--:R-:W-:Y:S01]  /*5fc0*/  @P5 SEL R75, RZ, 0x1, !P1 ;  /* 0x00000001ff4b5807 */ /* 0x008fe20004800000 */
[----:B-1----:R-:W-:Y:S06]  /*5fd0*/  @!P5 BRA `(.L_x_89) ;  /* 0x000000000068d947 */ /* 0x002fec0003800000 */
[----:B------:R-:W-:Y:S01]  /*5fe0*/  ISETP.NE.AND P1, PT, R75, RZ, PT ;  /* 0x000000ff4b00720c */ /* 0x000fe20003f25270 */
[----:B------:R-:W-:Y:S01]  /*5ff0*/  BSSY B0, `(.L_x_90) ;  /* 0x000000d000007945 */ /* 0x000fe20003800000 */
[----:B------:R-:W-:Y:S02]  /*6000*/  CS2R R58, SRZ ;  /* 0x00000000003a7805 */ /* 0x000fe4000001ff00 */
[----:B------:R-:W-:Y:S02]  /*6010*/  CS2R R56, SRZ ;  /* 0x0000000000387805 */ /* 0x000fe4000001ff00 */
[----:B------:R-:W-:Y:S02]  /*6020*/  CS2R R62, SRZ ;  /* 0x00000000003e7805 */ /* 0x000fe4000001ff00 */
[----:B------:R-:W-:Y:S02]  /*6030*/  CS2R R60, SRZ ;  /* 0x00000000003c7805 */ /* 0x000fe4000001ff00 */
[----:B------:R-:W-:Y:S02]  /*6040*/  CS2R R70, SRZ ;  /* 0x0000000000467805 */ /* 0x000fe4000001ff00 */
[----:B------:R-:W-:Y:S02]  /*6050*/  CS2R R68, SRZ ;  /* 0x0000000000447805 */ /* 0x000fe4000001ff00 */
[----:B------:R-:W-:Y:S02]  /*6060*/  CS2R R78, SRZ ;  /* 0x00000000004e7805 */ /* 0x000fe4000001ff00 */
[----:B------:R-:W-:Y:S01]  /*6070*/  CS2R R76, SRZ ;  /* 0x00000000004c7805 */ /* 0x000fe2000001ff00 */
[----:B------:R-:W-:Y:S06]  /*6080*/  @P1 BRA `(.L_x_91) ;  /* 0x00000000000c1947 */ /* 0x000fec0003800000 */
[----:B------:R-:W-:Y:S04]  /*6090*/  SHF.L.U32 R3, R107, 0x1f, RZ ;  /* 0x0000001f6b037819 */ /* 0x000fe800000006ff */
[----:B------:R-:W1:Y:S02]  /*60a0*/  SYNCS.PHASECHK.TRANS64.TRYWAIT P1, [R0+URZ+0x20], R3 ;  /* 0x00002003000075a7 */ /* 0x000e6400080211ff */
[----:B-1----:R-:W-:Y:S05]  /*60b0*/  @!P1 BRA `(.L_x_92) ;  /* 0x00000024001c9947 */ /* 0x002fea0003800000 */
.L_x_91:
[----:B------:R-:W-:Y:S05]  /*60c0*/  BSYNC B0 ;  /* 0x0000000000007941 */ /* 0x000fea0003800000 */
.L_x_90:
[----:B------:R-:W-:Y:S01]  /*60d0*/  ISETP.NE.AND P1, PT, R108, RZ, PT ;  /* 0x000000ff6c00720c */ /* 0x000fe20003f25270 */
[----:B------:R-:W-:Y:S04]  /*60e0*/  UIADD3 UR4, UPT, UPT, UR36, 0x1, URZ ;  /* 0x0000000124047890 */ /* 0x000fe8000fffe0ff */
[----:B------:R-:W-:Y:S04]  /*60f0*/  UISETP.NE.AND UP0, UPT, UR4, 0x3, UPT ;  /* 0x000000030400788c */ /* 0x000fe8000bf05270 */
[----:B------:R-:W-:Y:S02]  /*6100*/  USEL UR5, URZ, 0x1, UP0 ;  /* 0x00000001ff057887 */ /* 0x000fe40008000000 */
[----:B------:R-:W-:Y:S02]  /*6110*/  USEL UR4, UR4, URZ, UP0 ;  /* 0x000000ff04047287 */ /* 0x000fe40008000000 */
[----:B------:R3:W1:Y:S02]  /*6120*/  @P1 LDS.128 R56, [R67] ;  /* 0x0000000043381984 */ /* 0x0006640000000c00 */
[----:B------:R-:W-:Y:S02]  /*6130*/  LOP3.LUT R107, R107, UR5, RZ, 0x3c, !PT ;  /* 0x000000056b6b7c12 */ /* 0x000fe4000f8e3cff */
[----:B------:R3:W1:Y:S01]  /*6140*/  @P1 LDS.128 R60, [R66+0x10] ;  /* 0x00001000423c1984 */ /* 0x0006620000000c00 */
[----:B------:R-:W-:Y:S03]  /*6150*/  IMAD.U32 R74, RZ, RZ, UR4 ;  /* 0x00000004ff4a7e24 */ /* 0x000fe6000f8e00ff */
[----:B------:R3:W1:Y:S04]  /*6160*/  @P1 LDS.128 R68, [R65+0x20] ;  /* 0x0000200041441984 */ /* 0x0006680000000c00 */
[----:B------:R3:W1:Y:S02]  /*6170*/  @P1 LDS.128 R76, [R64+0x10] ;  /* 0x00001000404c1984 */ /* 0x0006640000000c00 */
.L_x_89:
[----:B------:R-:W-:Y:S05]  /*6180*/  BSYNC B1 ;  /* 0x0000000000017941 */ /* 0x000fea0003800000 */
.L_x_88:
[----:B-1----:R-:W-:Y:S04]  /*6190*/  SHF.R.U32.HI R0, RZ, 0x15, R48 ;  /* 0x00000015ff007819 */ /* 0x002fe80000011630 */
[----:B------:R-:W-:Y:S01]  /*61a0*/  LOP3.LUT P1, RZ, R0, 0x3, R92, 0x48, !PT ;  /* 0x0000000300ff7812 */ /* 0x000fe2000782485c */
[----:B------:R-:W-:Y:S01]  /*61b0*/  @!UPT UIADD3 URZ, UPT, UPT, URZ, URZ, URZ ;  /* 0x000000fffffff290 */ /* 0x000fe2000fffe0ff */
[----:B----4-:R-:W-:Y:S11]  /*61c0*/  @P0 BRA `(.L_x_93) ;  /* 0x0000000000080947 */ /* 0x010ff60003800000 */
[----:B------:R-:W1:Y:S02]  /*61d0*/  SYNCS.PHASECHK.TRANS64.TRYWAIT P0, [R73+URZ+0x80], R2 ;  /* 0x00008002490075a7 */ /* 0x000e6400080011ff */
[----:B-1----:R-:W-:Y:S05]  /*61e0*/  @!P0 BRA `(.L_x_94) ;  /* 0x0000002000e48947 */ /* 0x002fea0003800000 */
.L_x_93:
[----:B------:R-:W-:Y:S05]  /*61f0*/  @!P1 BRA `(.L_x_95) ;  /* 0x0000000000409947 */ /* 0x000fea0003800000 */
[----:B------:R-:W4:Y:S01]  /*6200*/  LDCU.64 UR8, c[0x4][0x70] ;  /* 0x01000e00ff0877ac */ /* 0x000f220008000a00 */
[----:B------:R-:W-:Y:S01]  /*6210*/  MOV R3, 0x0 ;  /* 0x0000000000037802 */ /* 0x000fe20000000f00 */
[----:B------:R-:W-:Y:S02]  /*6220*/  HFMA2 R12, -RZ, RZ, 0, 5.9604644775390625e-08 ;  /* 0x00000001ff0c7431 */ /* 0x000fe400000001ff */
[----:B------:R-:W-:Y:S02]  /*6230*/  IMAD.MOV.U32 R8, RZ, RZ, 0x192 ;  /* 0x00000192ff087424 */ /* 0x000fe400078e00ff */
[----:B------:R-:W-:Y:S01]  /*6240*/  IMAD.MOV.U32 R13, RZ, RZ, RZ ;  /* 0x000000ffff0d7224 */ /* 0x000fe200078e00ff */
[----:B------:R-:W5:Y:S01]  /*6250*/  LDCU.64 UR6, c[0x4][0x78] ;  /* 0x01000f00ff0677ac */ /* 0x000f620008000a00 */
[----:B-1----:R-:W1:Y:S01]  /*6260*/  LDC.64 R2, c[0x4][R3] ;  /* 0x0100000003027b82 */ /* 0x002e620000000a00 */
[----:B------:R-:W2:Y:S01]  /*6270*/  LDCU.64 UR4, c[0x4][0x10] ;  /* 0x01000200ff0477ac */ /* 0x000ea20008000a00 */
[----:B----4-:R-:W-:Y:S01]  /*6280*/  MOV R5, UR9 ;  /* 0x0000000900057c02 */ /* 0x010fe20008000f00 */
[----:B------:R-:W-:Y:S01]  /*6290*/  IMAD.U32 R4, RZ, RZ, UR8 ;  /* 0x00000008ff047e24 */ /* 0x000fe2000f8e00ff */
[----:B-----5:R-:W-:Y:S01]  /*62a0*/  MOV R7, UR7 ;  /* 0x0000000700077c02 */ /* 0x020fe20008000f00 */
[----:B------:R-:W-:Y:S01]  /*62b0*/  IMAD.U32 R6, RZ, RZ, UR6 ;  /* 0x00000006ff067e24 */ /* 0x000fe2000f8e00ff */
[----:B--2---:R-:W-:Y:S01]  /*62c0*/  MOV R11, UR5 ;  /* 0x00000005000b7c02 */ /* 0x004fe20008000f00 */
[----:B------:R-:W-:Y:S02]  /*62d0*/  IMAD.U32 R10, RZ, RZ, UR4 ;  /* 0x00000004ff0a7e24 */ /* 0x000fe4000f8e00ff */
[----:B------:R-:W-:Y:S07]  /*62e0*/  LEPC R20, `(.L_x_95) ;  /* 0x000000001014794e */ /* 0x000fee0000000000 */
[----:B-1-3--:R-:W-:Y:S05]  /*62f0*/  CALL.ABS.NOINC R2 ;  /* 0x0000000002007343 */ /* 0x00afea0003c00000 */
.L_x_95:
[----:B------:R-:W-:Y:S05]  /*6300*/  WARPSYNC.ALL ;  /* 0x0000000000007948 */ /* 0x000fea0003800000 */
[----:B------:R-:W-:Y:S01]  /*6310*/  R2UR UR4, R48 ;  /* 0x00000000300472ca */ /* 0x000fe200000e0000 */
[--C-:B------:R-:W-:Y:S01]  /*6320*/  HADD2.F32 R50, -RZ, R56.reuse.H0_H0 ;  /* 0x20000038ff327230 */ /* 0x100fe20000004100 */
[----:B------:R-:W-:Y:S01]  /*6330*/  ISETP.NE.AND P0, PT, R100, RZ, PT ;  /* 0x000000ff6400720c */ /* 0x000fe20003f05270 */
[----:B------:R-:W-:Y:S01]  /*6340*/  HADD2.F32 R51, -RZ, R56.H1_H1 ;  /* 0x30000038ff337230 */ /* 0x000fe20000004100 */
[----:B------:R-:W-:Y:S01]  /*6350*/  BSSY.RECONVERGENT B0, `(.L_x_96) ;  /* 0x0000083000007945 */ /* 0x000fe20003800200 */
[--C-:B------:R-:W-:Y:S08]  /*6360*/  HADD2.F32 R52, -RZ, R57.reuse.H0_H0 ;  /* 0x20000039ff347230 */ /* 0x100ff00000004100 */
[----:B------:R-:W2:Y:S02]  /*6370*/  LDTM.x32 R4, tmem[UR4] ;  /* 0x00000004000479ee */ /* 0x000ea400082c0000 */
[C---:B--2---:R-:W-:Y:S01]  /*6380*/  FMUL R0, R47.reuse, R4 ;  /* 0x000000042f007220 */ /* 0x044fe20000400000 */
[C---:B-1----:R-:W-:Y:S01]  /*6390*/  FMUL R2, R47.reuse, R5 ;  /* 0x000000052f027220 */ /* 0x042fe20000400000 */
[C---:B------:R-:W-:Y:S01]  /*63a0*/  FMUL R4, R47.reuse, R8 ;  /* 0x000000082f047220 */ /* 0x040fe20000400000 */
[----:B------:R-:W-:Y:S01]  /*63b0*/  FMUL R3, R47, R6 ;  /* 0x000000062f037220 */ /* 0x000fe20000400000 */
[C---:B------:R-:W-:Y:S01]  /*63c0*/  FFMA R0, R49.reuse, R50, R0 ;  /* 0x0000003231007223 */ /* 0x040fe20000000000 */
[----:B------:R-:W-:Y:S01]  /*63d0*/  FFMA R2, R49, R51, R2 ;  /* 0x0000003331027223 */ /* 0x000fe20000000002 */
[C---:B------:R-:W-:Y:S01]  /*63e0*/  FMUL R5, R47.reuse, R9 ;  /* 0x000000092f057220 */ /* 0x040fe20000400000 */
        /* <DEDUP_REMOVED lines=16> */
[----:B------:R-:W-:Y:S02]  /*64f0*/  HADD2.F32 R32, -RZ, R57.H1_H1 ;  /* 0x30000039ff207230 */ /* 0x000fe40000004100 */
[C---:B------:R-:W-:Y:S01]  /*6500*/  FMUL R26, R47.reuse, R30 ;  /* 0x0000001e2f1a7220 */ /* 0x040fe20000400000 */
[----:B------:R-:W-:Y:S01]  /*6510*/  FMUL R29, R47, R33 ;  /* 0x000000212f1d7220 */ /* 0x000fe20000400000 */
[--C-:B------:R-:W-:Y:S02]  /*6520*/  HADD2.F32 R33, -RZ, R58.reuse.H0_H0 ;  /* 0x2000003aff217230 */ /* 0x100fe40000004100 */
[----:B------:R-:W-:Y:S01]  /*6530*/  FFMA R3, R49, R52, R3 ;  /* 0x0000003431037223 */ /* 0x000fe20000000003 */
[C---:B------:R-:W-:Y:S01]  /*6540*/  FMUL R7, R47.reuse, R7 ;  /* 0x000000072f077220 */ /* 0x040fe20000400000 */
[----:B------:R-:W-:Y:S01]  /*6550*/  FMUL R30, R47, R34 ;  /* 0x000000222f1e7220 */ /* 0x000fe20000400000 */
[----:B------:R-:W-:Y:S01]  /*6560*/  HADD2.F32 R34, -RZ, R58.H1_H1 ;  /* 0x3000003aff227230 */ /* 0x000fe20000004100 */
[----:B------:R-:W-:Y:S01]  /*6570*/  F2FP.F16.F32.PACK_AB R52, R2, R0 ;  /* 0x000000000234723e */ /* 0x000fe200000000ff */
[--C-:B------:R-:W-:Y:S02]  /*6580*/  HADD2.F32 R0, -RZ, R59.reuse.H0_H0 ;  /* 0x2000003bff007230 */ /* 0x100fe40000004100 */
[C---:B------:R-:W-:Y:S01]  /*6590*/  FFMA R7, R49.reuse, R32, R7 ;  /* 0x0000002031077223 */ /* 0x040fe20000000007 */
[----:B------:R-:W-:Y:S02]  /*65a0*/  HADD2.F32 R2, -RZ, R59.H1_H1 ;  /* 0x3000003bff027230 */ /* 0x000fe40000004100 */
[C---:B------:R-:W-:Y:S01]  /*65b0*/  FFMA R4, R49.reuse, R33, R4 ;  /* 0x0000002131047223 */ /* 0x040fe20000000004 */
[C---:B------:R-:W-:Y:S01]  /*65c0*/  FFMA R5, R49.reuse, R34, R5 ;  /* 0x0000002231057223 */ /* 0x040fe20000000005 */
[----:B------:R-:W-:Y:S01]  /*65d0*/  FFMA R6, R49, R0, R6 ;  /* 0x0000000031067223 */ /* 0x000fe20000000006 */
[--C-:B------:R-:W-:Y:S02]  /*65e0*/  HADD2.F32 R0, -RZ, R60.reuse.H0_H0 ;  /* 0x2000003cff007230 */ /* 0x100fe40000004100 */
[----:B------:R-:W-:Y:S01]  /*65f0*/  FMUL R11, R47, R11 ;  /* 0x0000000b2f0b7220 */ /* 0x000fe20000400000 */
[----:B------:R-:W-:Y:S01]  /*6600*/  F2FP.F16.F32.PACK_AB R53, R7, R3 ;  /* 0x000000030735723e */ /* 0x000fe200000000ff */
[--C-:B------:R-:W-:Y:S02]  /*6610*/  HADD2.F32 R3, -RZ, R61.reuse.H0_H0 ;  /* 0x2000003dff037230 */ /* 0x100fe40000004100 */
[----:B------:R-:W-:Y:S01]  /*6620*/  FMUL R15, R47, R15 ;  /* 0x0000000f2f0f7220 */ /* 0x000fe20000400000 */
[C---:B------:R-:W-:Y:S01]  /*6630*/  FFMA R11, R49.reuse, R2, R11 ;  /* 0x00000002310b7223 */ /* 0x040fe2000000000b */
[----:B------:R-:W-:Y:S02]  /*6640*/  HADD2.F32 R2, -RZ, R60.H1_H1 ;  /* 0x3000003cff027230 */ /* 0x000fe40000004100 */
[----:B------:R-:W-:Y:S01]  /*6650*/  FFMA R8, R49, R0, R8 ;  /* 0x0000000031087223 */ /* 0x000fe20000000008 */
[----:B------:R-:W-:Y:S02]  /*6660*/  HADD2.F32 R0, -RZ, R61.H1_H1 ;  /* 0x3000003dff007230 */ /* 0x000fe40000004100 */
[C---:B------:R-:W-:Y:S01]  /*6670*/  FMUL R19, R47.reuse, R19 ;  /* 0x000000132f137220 */ /* 0x040fe20000400000 */
[----:B------:R-:W-:Y:S01]  /*6680*/  FMUL R23, R47, R23 ;  /* 0x000000172f177220 */ /* 0x000fe20000400000 */
[C---:B------:R-:W-:Y:S01]  /*6690*/  FFMA R9, R49.reuse, R2, R9 ;  /* 0x0000000231097223 */ /* 0x040fe20000000009 */
[C---:B------:R-:W-:Y:S01]  /*66a0*/  FFMA R10, R49.reuse, R3, R10 ;  /* 0x00000003310a7223 */ /* 0x040fe2000000000a */
[----:B------:R-:W-:Y:S01]  /*66b0*/  FFMA R15, R49, R0, R15 ;  /* 0x00000000310f7223 */ /* 0x000fe2000000000f */
[--C-:B------:R-:W-:Y:S02]  /*66c0*/  HADD2.F32 R2, -RZ, R62.reuse.H0_H0 ;  /* 0x2000003eff027230 */ /* 0x100fe40000004100 */
[----:B------:R-:W-:Y:S01]  /*66d0*/  FMUL R27, R47, R27 ;  /* 0x0000001b2f1b7220 */ /* 0x000fe20000400000 */
[----:B------:R-:W-:Y:S01]  /*66e0*/  HADD2.F32 R0, -RZ, R62.H1_H1 ;  /* 0x3000003eff007230 */ /* 0x000fe20000004100 */
[----:B------:R-:W-:Y:S01]  /*66f0*/  F2FP.F16.F32.PACK_AB R54, R5, R4 ;  /* 0x000000040536723e */ /* 0x000fe200000000ff */
[--C-:B------:R-:W-:Y:S02]  /*6700*/  HADD2.F32 R3, -RZ, R63.reuse.H0_H0 ;  /* 0x2000003fff037230 */ /* 0x100fe40000004100 */
[C---:B------:R-:W-:Y:S01]  /*6710*/  FFMA R12, R49.reuse, R2, R12 ;  /* 0x00000002310c7223 */ /* 0x040fe2000000000c */
[--C-:B------:R-:W-:Y:S02]  /*6720*/  HADD2.F32 R2, -RZ, R68.reuse.H0_H0 ;  /* 0x20000044ff027230 */ /* 0x100fe40000004100 */
[C---:B------:R-:W-:Y:S01]  /*6730*/  FFMA R13, R49.reuse, R0, R13 ;  /* 0x00000000310d7223 */ /* 0x040fe2000000000d */
[----:B------:R-:W-:Y:S02]  /*6740*/  HADD2.F32 R0, -RZ, R63.H1_H1 ;  /* 0x3000003fff007230 */ /* 0x000fe40000004100 */
[----:B------:R-:W-:Y:S01]  /*6750*/  FFMA R14, R49, R3, R14 ;  /* 0x00000003310e7223 */ /* 0x000fe2000000000e */
[----:B------:R-:W-:Y:S01]  /*6760*/  HADD2.F32 R3, -RZ, R68.H1_H1 ;  /* 0x30000044ff037230 */ /* 0x000fe20000004100 */
[----:B------:R-:W-:Y:S01]  /*6770*/  F2FP.F16.F32.PACK_AB R55, R11, R6 ;  /* 0x000000060b37723e */ /* 0x000fe200000000ff */
[----:B------:R-:W-:Y:S01]  /*6780*/  FMUL R31, R47, R31 ;  /* 0x0000001f2f1f7220 */ /* 0x000fe20000400000 */
[C---:B------:R-:W-:Y:S01]  /*6790*/  FFMA R19, R49.reuse, R0, R19 ;  /* 0x0000000031137223 */ /* 0x040fe20000000013 */
[--C-:B------:R-:W-:Y:S02]  /*67a0*/  HADD2.F32 R0, -RZ, R69.reuse.H0_H0 ;  /* 0x20000045ff007230 */ /* 0x100fe40000004100 */
[C---:B------:R-:W-:Y:S01]  /*67b0*/  FFMA R16, R49.reuse, R2, R16 ;  /* 0x0000000231107223 */ /* 0x040fe20000000010 */
[----:B------:R1:W-:Y:S01]  /*67c0*/  STS.128 [R67], R52 ;  /* 0x0000003443007388 */ /* 0x0003e20000000c00 */
[C---:B------:R-:W-:Y:S01]  /*67d0*/  FFMA R17, R49.reuse, R3, R17 ;  /* 0x0000000331117223 */ /* 0x040fe20000000011 */
[----:B------:R-:W-:Y:S02]  /*67e0*/  HADD2.F32 R2, -RZ, R69.H1_H1 ;  /* 0x30000045ff027230 */ /* 0x000fe40000004100 */
[----:B------:R-:W-:Y:S01]  /*67f0*/  FFMA R18, R49, R0, R18 ;  /* 0x0000000031127223 */ /* 0x000fe20000000012 */
[--C-:B------:R-:W-:Y:S01]  /*6800*/  HADD2.F32 R0, -RZ, R70.reuse.H0_H0 ;  /* 0x20000046ff007230 */ /* 0x100fe20000004100 */
[----:B------:R-:W-:Y:S01]  /*6810*/  F2FP.F16.F32.PACK_AB R8, R9, R8 ;  /* 0x000000080908723e */ /* 0x000fe200000000ff */
[--C-:B------:R-:W-:Y:S02]  /*6820*/  HADD2.F32 R3, -RZ, R71.reuse.H0_H0 ;  /* 0x20000047ff037230 */ /* 0x100fe40000004100 */
[C---:B------:R-:W-:Y:S01]  /*6830*/  FFMA R23, R49.reuse, R2, R23 ;  /* 0x0000000231177223 */ /* 0x040fe20000000017 */
[----:B------:R-:W-:Y:S02]  /*6840*/  HADD2.F32 R2, -RZ, R70.H1_H1 ;  /* 0x30000046ff027230 */ /* 0x000fe40000004100 */
[----:B------:R-:W-:Y:S01]  /*6850*/  FFMA R20, R49, R0, R20 ;  /* 0x0000000031147223 */ /* 0x000fe20000000014 */
[----:B------:R-:W-:Y:S01]  /*6860*/  HADD2.F32 R0, -RZ, R71.H1_H1 ;  /* 0x30000047ff007230 */ /* 0x000fe20000004100 */
[----:B------:R-:W-:Y:S01]  /*6870*/  F2FP.F16.F32.PACK_AB R9, R15, R10 ;  /* 0x0000000a0f09723e */ /* 0x000fe200000000ff */
[----:B------:R-:W-:Y:S02]  /*6880*/  HADD2.F32 R4, -RZ, R79.H0_H0 ;  /* 0x2000004fff047230 */ /* 0x000fe40000004100 */
[C---:B------:R-:W-:Y:S01]  /*6890*/  FFMA R21, R49.reuse, R2, R21 ;  /* 0x0000000231157223 */ /* 0x040fe20000000015 */
[C---:B------:R-:W-:Y:S01]  /*68a0*/  FFMA R22, R49.reuse, R3, R22 ;  /* 0x0000000331167223 */ /* 0x040fe20000000016 */
[----:B------:R-:W-:Y:S01]  /*68b0*/  FFMA R27, R49, R0, R27 ;  /* 0x00000000311b7223 */ /* 0x000fe2000000001b */
[--C-:B------:R-:W-:Y:S01]  /*68c0*/  HADD2.F32 R2, -RZ, R76.reuse.H0_H0 ;  /* 0x2000004cff027230 */ /* 0x100fe20000004100 */
[----:B------:R-:W-:Y:S01]  /*68d0*/  F2FP.F16.F32.PACK_AB R10, R13, R12 ;  /* 0x0000000c0d0a723e */ /* 0x000fe200000000ff */
[----:B------:R-:W-:Y:S01]  /*68e0*/  HADD2.F32 R0, -RZ, R76.H1_H1 ;  /* 0x3000004cff007230 */ /* 0x000fe20000004100 */
[----:B------:R-:W-:Y:S01]  /*68f0*/  F2FP.F16.F32.PACK_AB R11, R19, R14 ;  /* 0x0000000e130b723e */ /* 0x000fe200000000ff */
[--C-:B------:R-:W-:Y:S02]  /*6900*/  HADD2.F32 R3, -RZ, R77.reuse.H0_H0 ;  /* 0x2000004dff037230 */ /* 0x100fe40000004100 */
[C---:B------:R-:W-:Y:S01]  /*6910*/  FFMA R24, R49.reuse, R2, R24 ;  /* 0x0000000231187223 */ /* 0x040fe20000000018 */
[--C-:B------:R-:W-:Y:S02]  /*6920*/  HADD2.F32 R2, -RZ, R78.reuse.H0_H0 ;  /* 0x2000004eff027230 */ /* 0x100fe40000004100 */
[C---:B------:R-:W-:Y:S01]  /*6930*/  FFMA R25, R49.reuse, R0, R25 ;  /* 0x0000000031197223 */ /* 0x040fe20000000019 */
[----:B------:R1:W-:Y:S01]  /*6940*/  STS.128 [R66+0x10], R8 ;  /* 0x0000100842007388 */ /* 0x0003e20000000c00 */
[----:B------:R-:W-:Y:S02]  /*6950*/  HADD2.F32 R0, -RZ, R77.H1_H1 ;  /* 0x3000004dff007230 */ /* 0x000fe40000004100 */
[----:B------:R-:W-:Y:S01]  /*6960*/  FFMA R26, R49, R3, R26 ;  /* 0x00000003311a7223 */ /* 0x000fe2000000001a */
[----:B------:R-:W-:Y:S01]  /*6970*/  HADD2.F32 R3, -RZ, R78.H1_H1 ;  /* 0x3000004eff037230 */ /* 0x000fe20000004100 */
[----:B------:R-:W-:Y:S01]  /*6980*/  F2FP.F16.F32.PACK_AB R16, R17, R16 ;  /* 0x000000101110723e */ /* 0x000fe200000000ff */
[----:B------:R-:W-:Y:S01]  /*6990*/  HADD2.F32 R5, -RZ, R79.H1_H1 ;  /* 0x3000004fff057230 */ /* 0x000fe20000004100 */
[----:B------:R-:W-:Y:S01]  /*69a0*/  F2FP.F16.F32.PACK_AB R17, R23, R18 ;  /* 0x000000121711723e */ /* 0x000fe200000000ff */
[----:B------:R-:W-:Y:S01]  /*69b0*/  FFMA R31, R49, R0, R31 ;  /* 0x00000000311f7223 */ /* 0x000fe2000000001f */
[----:B------:R-:W-:Y:S01]  /*69c0*/  FMUL R35, R47, R35 ;  /* 0x000000232f237220 */ /* 0x000fe20000400000 */
[----:B------:R-:W-:Y:S01]  /*69d0*/  F2FP.F16.F32.PACK_AB R18, R21, R20 ;  /* 0x000000141512723e */ /* 0x000fe200000000ff */
[----:B------:R-:W-:Y:S01]  /*69e0*/  FFMA R28, R49, R2, R28 ;  /* 0x00000002311c7223 */ /* 0x000fe2000000001c */
[----:B------:R-:W-:Y:S01]  /*69f0*/  F2FP.F16.F32.PACK_AB R19, R27, R22 ;  /* 0x000000161b13723e */ /* 0x000fe200000000ff */
[C---:B------:R-:W-:Y:S01]  /*6a00*/  FFMA R29, R49.reuse, R3, R29 ;  /* 0x00000003311d7223 */ /* 0x040fe2000000001d */
[C---:B------:R-:W-:Y:S01]  /*6a10*/  FFMA R30, R49.reuse, R4, R30 ;  /* 0x00000004311e7223 */ /* 0x040fe2000000001e */
[----:B------:R-:W-:Y:S01]  /*6a20*/  FFMA R35, R49, R5, R35 ;  /* 0x0000000531237223 */ /* 0x000fe20000000023 */
[----:B------:R-:W-:Y:S01]  /*6a30*/  F2FP.F16.F32.PACK_AB R24, R25, R24 ;  /* 0x000000181918723e */ /* 0x000fe200000000ff */
[----:B------:R1:W-:Y:S01]  /*6a40*/  STS.128 [R65+0x20], R16 ;  /* 0x0000201041007388 */ /* 0x0003e20000000c00 */
[----:B------:R-:W-:Y:S02]  /*6a50*/  F2FP.F16.F32.PACK_AB R25, R31, R26 ;  /* 0x0000001a1f19723e */ /* 0x000fe400000000ff */
[----:B------:R-:W-:Y:S02]  /*6a60*/  F2FP.F16.F32.PACK_AB R26, R29, R28 ;  /* 0x0000001c1d1a723e */ /* 0x000fe400000000ff */
[----:B------:R-:W-:Y:S05]  /*6a70*/  F2FP.F16.F32.PACK_AB R27, R35, R30 ;  /* 0x0000001e231b723e */ /* 0x000fea00000000ff */
[----:B------:R1:W-:Y:S01]  /*6a80*/  STS.128 [R64+0x10], R24 ;  /* 0x0000101840007388 */ /* 0x0003e20000000c00 */
[----:B------:R-:W-:Y:S01]  /*6a90*/  @!PT LDS RZ, [RZ] ;  /* 0x00000000fffff984 */ /* 0x000fe20000000800 */
[----:B------:R-:W-:Y:S01]  /*6aa0*/  @!PT LDS RZ, [RZ] ;  /* 0x00000000fffff984 */ /* 0x000fe20000000800 */
[----:B------:R-:W-:Y:S01]  /*6ab0*/  @!PT LDS RZ, [RZ] ;  /* 0x00000000fffff984 */ /* 0x000fe20000000800 */
[----:B------:R-:W-:Y:S01]  /*6ac0*/  @!PT LDS RZ, [RZ] ;  /* 0x00000000fffff984 */ /* 0x000fe20000000800 */
[----:B------:R2:W-:Y:S07]  /*6ad0*/  MEMBAR.ALL.CTA ;  /* 0x0000000000007992 */ /* 0x0005ee0000008000 */
[----:B--2---:R-:W2:Y:S02]  /*6ae0*/  FENCE.VIEW.ASYNC.S ;  /* 0x00000000000073c6 */ /* 0x004ea40000000000 */
[----:B--2---:R-:W-:Y:S06]  /*6af0*/  BAR.SYNC.DEFER_BLOCKING 0x1, 0x80 ;  /* 0x0042000000007b1d */ /* 0x004fec0000010000 */
[----:B------:R-:W-:Y:S05]  /*6b00*/  @P0 BRA `(.L_x_97) ;  /* 0x00000000001c0947 */ /* 0x000fea0003800000 */
[----:B------:R-:W-:Y:S01]  /*6b10*/  R2UR UR5, R72 ;  /* 0x00000000480572ca */ /* 0x000fe200000e0000 */
[----:B------:R-:W-:Y:S01]  /*6b20*/  UIADD3 UR4, UP0, UPT, UR54, 0x680, URZ ;  /* 0x0000068036047890 */ /* 0x000fe2000ff1e0ff */
[----:B------:R-:W-:Y:S11]  /*6b30*/  UMOV UR47, UR60 ;  /* 0x0000003c002f7c82 */ /* 0x000ff60008000000 */
[----:B------:R-:W-:Y:S02]  /*6b40*/  UIADD3 UR44, UPT, UPT, UR37, 0x200, UR5 ;  /* 0x00000200252c7890 */ /* 0x000fe4000fffe005 */
[----:B------:R-:W-:Y:S09]  /*6b50*/  UIADD3.X UR5, UPT, UPT, URZ, UR55, URZ, UP0, !UPT ;  /* 0x00000037ff057290 */ /* 0x000ff200087fe4ff */
[----:B------:R2:W-:Y:S02]  /*6b60*/  UTMASTG.3D [UR44], [UR4] ;  /* 0x0000002c040073b5 */ /* 0x0005e40008010000 */
[----:B--2---:R0:W-:Y:S02]  /*6b70*/  UTMACMDFLUSH ;  /* 0x00000000000079b7 */ /* 0x0041e40000000000 */
.L_x_97:
[----:B------:R-:W-:Y:S05]  /*6b80*/  BSYNC.RECONVERGENT B0 ;  /* 0x0000000000007941 */ /* 0x000fea0003800200 */
.L_x_96:
[----:B------:R-:W-:Y:S01]  /*6b90*/  UIADD3 UR38, UPT, UPT, UR36, 0x1, URZ ;  /* 0x0000000124267890 */ /* 0x000fe2000fffe0ff */
[----:B------:R-:W-:Y:S03]  /*6ba0*/  BSSY.RECONVERGENT B0, `(.L_x_98) ;  /* 0x0000005000007945 */ /* 0x000fe60003800200 */
[----:B------:R-:W-:Y:S04]  /*6bb0*/  UISETP.NE.AND UP0, UPT, UR38, 0x3, UPT ;  /* 0x000000032600788c */ /* 0x000fe8000bf05270 */
[----:B------:R-:W-:Y:S01]  /*6bc0*/  USEL UR39, UR38, URZ, UP0 ;  /* 0x000000ff26277287 */ /* 0x000fe20008000000 */
[----:B------:R-:W-:Y:S11]  /*6bd0*/  @P0 BRA `(.L_x_99) ;  /* 0x0000000000040947 */ /* 0x000ff60003800000 */
[----:B------:R-:W-:Y:S04]  /*6be0*/  DEPBAR.LE SB0, 0x1 ;  /* 0x000080400000791a */ /* 0x000fe80000000000 */
.L_x_99:
[----:B------:R-:W-:Y:S05]  /*6bf0*/  BSYNC.RECONVERGENT B0 ;  /* 0x0000000000007941 */ /* 0x000fea0003800200 */
.L_x_98:
[----:B------:R-:W-:Y:S01]  /*6c00*/  BAR.SYNC.DEFER_BLOCKING 0x1, 0x80 ;  /* 0x0042000000007b1d */ /* 0x000fe20000010000 */
[----:B------:R-:W-:Y:S01]  /*6c10*/  ISETP.NE.AND P1, PT, R104, RZ, PT ;  /* 0x000000ff6800720c */ /* 0x000fe20003f25270 */
[----:B------:R-:W-:Y:S01]  /*6c20*/  UISETP.NE.AND UP0, UPT, UR41, URZ, UPT ;  /* 0x000000ff2900728c */ /* 0x000fe2000bf05270 */
[----:B------:R-:W-:Y:S11]  /*6c30*/  LEA R2, R74, UR37, 0x3 ;  /* 0x000000254a027c11 */ /* 0x000ff6000f8e18ff */
[----:B------:R-:W-:Y:S01]  /*6c40*/  @P1 SHF.L.U32 R3, R107, 0x1f, RZ ;  /* 0x0000001f6b031819 */ /* 0x000fe200000006ff */
[----:B------:R-:W-:Y:S06]  /*6c50*/  BRA.U !UP0, `(.L_x_100) ;  /* 0x0000000108247547 */ /* 0x000fec000b800000 */
[----:B------:R-:W-:Y:S01]  /*6c60*/  IMAD.U32 R4, RZ, RZ, UR40 ;  /* 0x00000028ff047e24 */ /* 0x000fe2000f8e00ff */
[----:B------:R-:W-:Y:S01]  /*6c70*/  MOV R0, UR53 ;  /* 0x0000003500007c02 */ /* 0x000fe20008000f00 */
[----:B------:R-:W-:Y:S03]  /*6c80*/  UIADD3 UR4, UPT, UPT, UR40, 0x1, URZ ;  /* 0x0000000128047890 */ /* 0x000fe6000fffe0ff */
[----:B------:R-:W-:Y:S01]  /*6c90*/  @P1 LEA R4, R4, UR37, 0x3 ;  /* 0x0000002504041c11 */ /* 0x000fe2000f8e18ff */
[----:B------:R-:W-:Y:S04]  /*6ca0*/  UISETP.NE.AND UP0, UPT, UR4, 0x3, UPT ;  /* 0x000000030400788c */ /* 0x000fe8000bf05270 */
[----:B------:R-:W-:Y:S01]  /*6cb0*/  @P1 VIADD R4, R4, 0x38 ;  /* 0x0000003804041836 */ /* 0x000fe20000000000 */
[----:B------:R-:W-:Y:S04]  /*6cc0*/  USEL UR40, UR4, URZ, UP0 ;  /* 0x000000ff04287287 */ /* 0x000fe80008000000 */
[----:B------:R-:W-:Y:S04]  /*6cd0*/  @P1 PRMT R0, R0, 0x654, R4 ;  /* 0x0000065400001816 */ /* 0x000fe80000000004 */
[----:B------:R2:W-:Y:S04]  /*6ce0*/  @P1 SYNCS.ARRIVE.TRANS64.RED.A1T0 RZ, [R0+URZ], RZ ;  /* 0x000000ff00ff19a7 */ /* 0x0005e800081004ff */
.L_x_100:
[----:B------:R-:W4:Y:S01]  /*6cf0*/  @P1 SYNCS.PHASECHK.TRANS64.TRYWAIT P0, [R2+URZ+0x20], R3 ;  /* 0x00002003020015a7 */ /* 0x000f2200080011ff */
[----:B------:R-:W-:Y:S01]  /*6d00*/  BSSY B1, `(.L_x_101) ;  /* 0x0000015000017945 */ /* 0x000fe20003800000 */
[----:B----4-:R-:W-:Y:S03]  /*6d10*/  @P1 SEL R75, RZ, 0x1, !P0 ;  /* 0x00000001ff4b1807 */ /* 0x010fe60004000000 */
[----:B------:R-:W-:Y:S05]  /*6d20*/  @!P1 BRA `(.L_x_102) ;  /* 0x0000000000489947 */ /* 0x000fea0003800000 */
[----:B------:R-:W-:Y:S01]  /*6d30*/  ISETP.NE.AND P1, PT, R108, RZ, PT ;  /* 0x000000ff6c00720c */ /* 0x000fe20003f25270 */
[----:B------:R-:W-:Y:S01]  /*6d40*/  BSSY B0, `(.L_x_103) ;  /* 0x000000a000007945 */ /* 0x000fe20003800000 */
[----:B------:R-:W-:Y:S11]  /*6d50*/  ISETP.NE.AND P0, PT, R75, RZ, PT ;  /* 0x000000ff4b00720c */ /* 0x000ff60003f05270 */
[----:B------:R-:W-:Y:S04]  /*6d60*/  @P1 IMAD R74, R74, 0x2000, R99 ;  /* 0x000020004a4a1824 */ /* 0x000fe800078e0263 */
[----:B------:R-:W-:Y:S01]  /*6d70*/  @P1 IMAD.IADD R4, R106, 0x1, R74 ;  /* 0x000000016a041824 */ /* 0x000fe200078e024a */
[----:B------:R-:W-:Y:S03]  /*6d80*/  @P1 IADD3 R3, PT, PT, R105, R74, RZ ;  /* 0x0000004a69031210 */ /* 0x000fe60007ffe0ff */
[----:B--2---:R-:W-:Y:S01]  /*6d90*/  @P1 IMAD.IADD R0, R98, 0x1, R4 ;  /* 0x0000000162001824 */ /* 0x004fe200078e0204 */
[----:B------:R-:W-:Y:S06]  /*6da0*/  @P0 BRA `(.L_x_104) ;  /* 0x00000000000c0947 */ /* 0x000fec0003800000 */
[----:B------:R-:W-:Y:S04]  /*6db0*/  SHF.L.U32 R107, R107, 0x1f, RZ ;  /* 0x0000001f6b6b7819 */ /* 0x000fe800000006ff */
[----:B------:R-:W2:Y:S02]  /*6dc0*/  SYNCS.PHASECHK.TRANS64.TRYWAIT P0, [R2+URZ+0x20], R107 ;  /* 0x0000206b020075a7 */ /* 0x000ea400080011ff */
[----:B--2---:R-:W-:Y:S05]  /*6dd0*/  @!P0 BRA `(.L_x_105) ;  /* 0x0000001400fc8947 */ /* 0x004fea0003800000 */
.L_x_104:
[----:B------:R-:W-:Y:S05]  /*6de0*/  BSYNC B0 ;  /* 0x0000000000007941 */ /* 0x000fea0003800000 */
.L_x_103:
[----:B------:R-:W-:Y:S11]  /*6df0*/  ISETP.NE.AND P0, PT, R108, RZ, PT ;  /* 0x000000ff6c00720c */ /* 0x000ff60003f05270 */
[----:B------:R-:W-:Y:S02]  /*6e00*/  @!UPT UIADD3 URZ, UPT, UPT, URZ, URZ, URZ ;  /* 0x000000fffffff290 */ /* 0x000fe4000fffe0ff */
[----:B------:R4:W1:Y:S04]  /*6e10*/  @P0 LDS.128 R56, [R74] ;  /* 0x000000004a380984 */ /* 0x0008680000000c00 */
[----:B------:R4:W1:Y:S04]  /*6e20*/  @P0 LDS.128 R68, [R3+0x20] ;  /* 0x0000200003440984 */ /* 0x0008680000000c00 */
[----:B------:R4:W1:Y:S04]  /*6e30*/  @P0 LDS.128 R60, [R4+0x10] ;  /* 0x00001000043c0984 */ /* 0x0008680000000c00 */
[----:B------:R4:W1:Y:S02]  /*6e40*/  @P0 LDS.128 R76, [R0+0x10] ;  /* 0x00001000004c0984 */ /* 0x0008640000000c00 */
.L_x_102:
[----:B------:R-:W-:Y:S05]  /*6e50*/  BSYNC B1 ;  /* 0x0000000000017941 */ /* 0x000fea0003800000 */
.L_x_101:
[----:B--2-4-:R-:W-:Y:S05]  /*6e60*/  VIADD R0, R48, 0x20 ;  /* 0x0000002030007836 */ /* 0x014fea0000000000 */
[----:B------:R-:W-:Y:S04]  /*6e70*/  SHF.R.U32.HI R0, RZ, 0x15, R0 ;  /* 0x00000015ff007819 */ /* 0x000fe80000011600 */
[----:B------:R-:W-:Y:S11]  /*6e80*/  LOP3.LUT P0, RZ, R0, 0x3, R92, 0x48, !PT ;  /* 0x0000000300ff7812 */ /* 0x000ff6000780485c */
[----:B------:R-:W-:Y:S02]  /*6e90*/  @!UPT UIADD3 URZ, UPT, UPT, URZ, URZ, URZ ;  /* 0x000000fffffff290 */ /* 0x000fe4000fffe0ff */
[----:B------:R-:W-:Y:S05]  /*6ea0*/  @!P0 BRA `(.L_x_106) ;  /* 0x0000000000408947 */ /* 0x000fea0003800000 */
[----:B------:R-:W2:Y:S01]  /*6eb0*/  LDCU.64 UR8, c[0x4][0x70] ;  /* 0x01000e00ff0877ac */ /* 0x000ea20008000a00 */
[----:B------:R-:W-:Y:S01]  /*6ec0*/  MOV R3, 0x0 ;  /* 0x0000000000037802 */ /* 0x000fe20000000f00 */
[----:B------:R-:W-:Y:S02]  /*6ed0*/  HFMA2 R12, -RZ, RZ, 0, 5.9604644775390625e-08 ;  /* 0x00000001ff0c7431 */ /* 0x000fe400000001ff */
[----:B-1----:R-:W-:Y:S02]  /*6ee0*/  IMAD.MOV.U32 R8, RZ, RZ, 0x192 ;  /* 0x00000192ff087424 */ /* 0x002fe400078e00ff */
[----:B------:R-:W-:Y:S01]  /*6ef0*/  IMAD.MOV.U32 R13, RZ, RZ, RZ ;  /* 0x000000ffff0d7224 */ /* 0x000fe200078e00ff */
[----:B------:R-:W1:Y:S01]  /*6f00*/  LDCU.64 UR6, c[0x4][0x78] ;  /* 0x01000f00ff0677ac */ /* 0x000e620008000a00 */
[----:B------:R-:W4:Y:S01]  /*6f10*/  LDC.64 R2, c[0x4][R3] ;  /* 0x0100000003027b82 */ /* 0x000f220000000a00 */
[----:B------:R-:W5:Y:S01]  /*6f20*/  LDCU.64 UR4, c[0x4][0x10] ;  /* 0x01000200ff0477ac */ /* 0x000f620008000a00 */
[----:B--2---:R-:W-:Y:S01]  /*6f30*/  MOV R5, UR9 ;  /* 0x0000000900057c02 */ /* 0x004fe20008000f00 */
[----:B------:R-:W-:Y:S01]  /*6f40*/  IMAD.U32 R4, RZ, RZ, UR8 ;  /* 0x00000008ff047e24 */ /* 0x000fe2000f8e00ff */
[----:B-1----:R-:W-:Y:S01]  /*6f50*/  MOV R7, UR7 ;  /* 0x0000000700077c02 */ /* 0x002fe20008000f00 */
[----:B------:R-:W-:Y:S01]  /*6f60*/  IMAD.U32 R6, RZ, RZ, UR6 ;  /* 0x00000006ff067e24 */ /* 0x000fe2000f8e00ff */
[----:B-----5:R-:W-:Y:S01]  /*6f70*/  MOV R11, UR5 ;  /* 0x00000005000b7c02 */ /* 0x020fe20008000f00 */
[----:B------:R-:W-:Y:S02]  /*6f80*/  IMAD.U32 R10, RZ, RZ, UR4 ;  /* 0x00000004ff0a7e24 */ /* 0x000fe4000f8e00ff */
[----:B------:R-:W-:Y:S07]  /*6f90*/  LEPC R20, `(.L_x_106) ;  /* 0x000000001014794e */ /* 0x000fee0000000000 */
[----:B---34-:R-:W-:Y:S05]  /*6fa0*/  CALL.ABS.NOINC R2 ;  /* 0x0000000002007343 */ /* 0x018fea0003c00000 */
.L_x_106:
[----:B------:R-:W-:Y:S01]  /*6fb0*/  ISETP.NE.AND P0, PT, R100, RZ, PT ;  /* 0x000000ff6400720c */ /* 0x000fe20003f05270 */
[----:B------:R-:W-:Y:S05]  /*6fc0*/  WARPSYNC.ALL ;  /* 0x0000000000007948 */ /* 0x000fea0003800000 */
[----:B------:R-:W-:Y:S01]  /*6fd0*/  R2UR UR4, R48 ;  /* 0x00000000300472ca */ /* 0x000fe200000e0000 */
[--C-:B-1----:R-:W-:Y:S01]  /*6fe0*/  HADD2.F32 R0, -RZ, R56.reuse.H0_H0 ;  /* 0x20000038ff007230 */ /* 0x102fe20000004100 */
[----:B------:R-:W-:Y:S01]  /*6ff0*/  R2UR UR5, R73 ;  /* 0x00000000490572ca */ /* 0x000fe200000e0000 */
[----:B------:R-:W-:Y:S01]  /*7000*/  HADD2.F32 R2, -RZ, R56.H1_H1 ;  /* 0x30000038ff027230 */ /* 0x000fe20000004100 */
[----:B------:R-:W-:Y:S01]  /*7010*/  USHF.L.U32 UR6, UR39, 0xd, URZ ;  /* 0x0000000d27067899 */ /* 0x000fe200080006ff */
[--C-:B------:R-:W-:Y:S01]  /*7020*/  HADD2.F32 R3, -RZ, R57.reuse.H0_H0 ;  /* 0x20000039ff037230 */ /* 0x100fe20000004100 */
[----:B------:R-:W-:Y:S01]  /*7030*/  BSSY.RECONVERGENT B0, `(.L_x_107) ;  /* 0x000008b000007945 */ /* 0x000fe20003800200 */
[----:B------:R-:W-:Y:S02]  /*7040*/  HADD2.F32 R48, -RZ, R57.H1_H1 ;  /* 0x30000039ff307230 */ /* 0x000fe40000004100 */
[--C-:B------:R-:W-:Y:S02]  /*7050*/  HADD2.F32 R50, -RZ, R58.reuse.H0_H0 ;  /* 0x2000003aff327230 */ /* 0x100fe40000004100 */
[----:B------:R-:W-:Y:S02]  /*7060*/  HADD2.F32 R51, -RZ, R58.H1_H1 ;  /* 0x3000003aff337230 */ /* 0x000fe40000004100 */
[----:B------:R-:W1:Y:S01]  /*7070*/  LDTM.x32 R4, tmem[UR4+0x20] ;  /* 0x00002004000479ee */ /* 0x000e6200082c0000 */
[----:B------:R-:W-:Y:S01]  /*7080*/  NOP ;  /* 0x0000000000007918 */ /* 0x000fe20000000000 */
[----:B------:R-:W-:Y:S01]  /*7090*/  UIADD3 UR4, UPT, UPT, UR5, 0xa0, URZ ;  /* 0x000000a005047890 */ /* 0x000fe2000fffe0ff */
[--C-:B------:R-:W-:Y:S02]  /*70a0*/  HADD2.F32 R52, -RZ, R59.reuse.H0_H0 ;  /* 0x2000003bff347230 */ /* 0x100fe40000004100 */
[----:B------:R-:W-:Y:S01]  /*70b0*/  HADD2.F32 R53, -RZ, R59.H1_H1 ;  /* 0x3000003bff357230 */ /* 0x000fe20000004100 */
[----:B------:R-:W-:Y:S01]  /*70c0*/  UPRMT UR4, UR53, 0x654, UR4 ;  /* 0x0000065435047896 */ /* 0x000fe20008000004 */
[--C-:B------:R-:W-:Y:S02]  /*70d0*/  HADD2.F32 R54, -RZ, R60.reuse.H0_H0 ;  /* 0x2000003cff367230 */ /* 0x100fe40000004100 */
[----:B------:R-:W-:Y:S02]  /*70e0*/  HADD2.F32 R55, -RZ, R60.H1_H1 ;  /* 0x3000003cff377230 */ /* 0x000fe40000004100 */
[--C-:B------:R-:W-:Y:S02]  /*70f0*/  HADD2.F32 R56, -RZ, R61.reuse.H0_H0 ;  /* 0x2000003dff387230 */ /* 0x100fe40000004100 */
[----:B------:R-:W-:Y:S02]  /*7100*/  HADD2.F32 R57, -RZ, R61.H1_H1 ;  /* 0x3000003dff397230 */ /* 0x000fe40000004100 */
[----:B-1----:R-:W-:Y:S01]  /*7110*/  SYNCS.ARRIVE.TRANS64.RED.A1T0 RZ, [UR4], RZ ;  /* 0x000000ffffff79a7 */ /* 0x002fe20008100404 */
[--C-:B------:R-:W-:Y:S02]  /*7120*/  HADD2.F32 R58, -RZ, R62.reuse.H0_H0 ;  /* 0x2000003eff3a7230 */ /* 0x100fe40000004100 */
[----:B------:R-:W-:Y:S02]  /*7130*/  HADD2.F32 R59, -RZ, R62.H1_H1 ;  /* 0x3000003eff3b7230 */ /* 0x000fe40000004100 */
[--C-:B------:R-:W-:Y:S02]  /*7140*/  HADD2.F32 R60, -RZ, R63.reuse.H0_H0 ;  /* 0x2000003fff3c7230 */ /* 0x100fe40000004100 */
[----:B------:R-:W-:Y:S02]  /*7150*/  HADD2.F32 R61, -RZ, R63.H1_H1 ;  /* 0x3000003fff3d7230 */ /* 0x000fe40000004100 */
[C---:B------:R-:W-:Y:S01]  /*7160*/  FMUL R4, R47.reuse, R4 ;  /* 0x000000042f047220 */ /* 0x040fe20000400000 */
[C---:B------:R-:W-:Y:S01]  /*7170*/  FMUL R5, R47.reuse, R5 ;  /* 0x000000052f057220 */ /* 0x040fe20000400000 */
[C---:B------:R-:W-:Y:S01]  /*7180*/  FMUL R6, R47.reuse, R6 ;  /* 0x000000062f067220 */ /* 0x040fe20000400000 */
[----:B------:R-:W-:Y:S01]  /*7190*/  FMUL R7, R47, R7 ;  /* 0x000000072f077220 */ /* 0x000fe20000400000 */
[C---:B------:R-:W-:Y:S01]  /*71a0*/  FFMA R4, R49.reuse, R0, R4 ;  /* 0x0000000031047223 */ /* 0x040fe20000000004 */
[C---:B------:R-:W-:Y:S01]  /*71b0*/  FFMA R5, R49.reuse, R2, R5 ;  /* 0x0000000231057223 */ /* 0x040fe20000000005 */
[C---:B------:R-:W-:Y:S01]  /*71c0*/  FFMA R6, R49.reuse, R3, R6 ;  /* 0x0000000331067223 */ /* 0x040fe20000000006 */
[----:B------:R-:W-:Y:S01]  /*71d0*/  FFMA R7, R49, R48, R7 ;  /* 0x0000003031077223 */ /* 0x000fe20000000007 */
[C---:B------:R-:W-:Y:S01]  /*71e0*/  FMUL R8, R47.reuse, R8 ;  /* 0x000000082f087220 */ /* 0x040fe20000400000 */
[----:B------:R-:W-:Y:S01]  /*71f0*/  FMUL R9, R47, R9 ;  /* 0x000000092f097220 */ /* 0x000fe20000400000 */
[----:B------:R-:W-:Y:S01]  /*7200*/  F2FP.F16.F32.PACK_AB R4, R5, R4 ;  /* 0x000000040504723e */ /* 0x000fe200000000ff */
[----:B------:R-:W-:Y:S01]  /*7210*/  FMUL R0, R47, R10 ;  /* 0x0000000a2f007220 */ /* 0x000fe20000400000 */
[----:B------:R-:W-:Y:S01]  /*7220*/  F2FP.F16.F32.PACK_AB R5, R7, R6 ;  /* 0x000000060705723e */ /* 0x000fe200000000ff */
[C---:B------:R-:W-:Y:S01]  /*7230*/  FFMA R8, R49.reuse, R50, R8 ;  /* 0x0000003231087223 */ /* 0x040fe20000000008 */
[C---:B------:R-:W-:Y:S01]  /*7240*/  FFMA R9, R49.reuse, R51, R9 ;  /* 0x0000003331097223 */ /* 0x040fe20000000009 */
[----:B------:R-:W-:Y:S01]  /*7250*/  FFMA R0, R49, R52, R0 ;  /* 0x0000003431007223 */ /* 0x000fe20000000000 */
[C---:B------:R-:W-:Y:S01]  /*7260*/  FMUL R2, R47.reuse, R11 ;  /* 0x0000000b2f027220 */ /* 0x040fe20000400000 */
[C---:B------:R-:W-:Y:S01]  /*7270*/  FMUL R3, R47.reuse, R12 ;  /* 0x0000000c2f037220 */ /* 0x040fe20000400000 */
[----:B------:R-:W-:Y:S01]  /*7280*/  FMUL R10, R47, R13 ;  /* 0x0000000d2f0a7220 */ /* 0x000fe20000400000 */
[----:B------:R-:W-:Y:S01]  /*7290*/  F2FP.F16.F32.PACK_AB R6, R9, R8 ;  /* 0x000000080906723e */ /* 0x000fe200000000ff */
[C---:B------:R-:W-:Y:S01]  /*72a0*/  FFMA R2, R49.reuse, R53, R2 ;  /* 0x0000003531027223 */ /* 0x040fe20000000002 */
[C---:B------:R-:W-:Y:S01]  /*72b0*/  FFMA R3, R49.reuse, R54, R3 ;  /* 0x0000003631037223 */ /* 0x040fe20000000003 */
[----:B------:R-:W-:Y:S01]  /*72c0*/  FFMA R10, R49, R55, R10 ;  /* 0x00000037310a7223 */ /* 0x000fe2000000000a */
[C---:B------:R-:W-:Y:S01]  /*72d0*/  FMUL R11, R47.reuse, R14 ;  /* 0x0000000e2f0b7220 */ /* 0x040fe20000400000 */
[C---:B------:R-:W-:Y:S01]  /*72e0*/  FMUL R15, R47.reuse, R15 ;  /* 0x0000000f2f0f7220 */ /* 0x040fe20000400000 */
[C---:B------:R-:W-:Y:S01]  /*72f0*/  FMUL R12, R47.reuse, R16 ;  /* 0x000000102f0c7220 */ /* 0x040fe20000400000 */
[----:B------:R-:W-:Y:S01]  /*7300*/  FMUL R13, R47, R17 ;  /* 0x000000112f0d7220 */ /* 0x000fe20000400000 */
[----:B------:R-:W-:Y:S01]  /*7310*/  FFMA R11, R49, R56, R11 ;  /* 0x00000038310b7223 */ /* 0x000fe2000000000b */
[----:B------:R-:W-:Y:S01]  /*7320*/  FMUL R14, R47, R18 ;  /* 0x000000122f0e7220 */ /* 0x000fe20000400000 */
[----:B------:R-:W-:Y:S01]  /*7330*/  FFMA R15, R49, R57, R15 ;  /* 0x00000039310f7223 */ /* 0x000fe2000000000f */
[--C-:B------:R-:W-:Y:S02]  /*7340*/  HADD2.F32 R62, -RZ, R68.reuse.H0_H0 ;  /* 0x20000044ff3e7230 */ /* 0x100fe40000004100 */
[----:B------:R-:W-:Y:S01]  /*7350*/  FMUL R19, R47, R19 ;  /* 0x000000132f137220 */ /* 0x000fe20000400000 */
[----:B------:R-:W-:Y:S01]  /*7360*/  F2FP.F16.F32.PACK_AB R7, R2, R0 ;  /* 0x000000000207723e */ /* 0x000fe200000000ff */
[----:B------:R-:W-:Y:S01]  /*7370*/  FFMA R12, R49, R58, R12 ;  /* 0x0000003a310c7223 */ /* 0x000fe2000000000c */
[----:B------:R-:W-:Y:S02]  /*7380*/  HADD2.F32 R63, -RZ, R68.H1_H1 ;  /* 0x30000044ff3f7230 */ /* 0x000fe40000004100 */
[----:B------:R-:W-:Y:S01]  /*7390*/  FMUL R16, R47, R20 ;  /* 0x000000142f107220 */ /* 0x000fe20000400000 */
[----:B------:R-:W-:Y:S01]  /*73a0*/  FFMA R13, R49, R59, R13 ;  /* 0x0000003b310d7223 */ /* 0x000fe2000000000d */
[----:B------:R1:W-:Y:S01]  /*73b0*/  STS.128 [R99+UR6], R4 ;  /* 0x0000000463007988 */ /* 0x0003e20008000c06 */
[--C-:B---3--:R-:W-:Y:S02]  /*73c0*/  HADD2.F32 R64, -RZ, R69.reuse.H0_H0 ;  /* 0x20000045ff407230 */ /* 0x108fe40000004100 */
[----:B------:R-:W-:Y:S01]  /*73d0*/  FMUL R17, R47, R21 ;  /* 0x000000152f117220 */ /* 0x000fe20000400000 */
[----:B------:R-:W-:Y:S01]  /*73e0*/  FFMA R14, R49, R60, R14 ;  /* 0x0000003c310e7223 */ /* 0x000fe2000000000e */
[----:B------:R-:W-:Y:S02]  /*73f0*/  HADD2.F32 R65, -RZ, R69.H1_H1 ;  /* 0x30000045ff417230 */ /* 0x000fe40000004100 */
[----:B------:R-:W-:Y:S01]  /*7400*/  FMUL R18, R47, R22 ;  /* 0x000000162f127220 */ /* 0x000fe20000400000 */
[----:B------:R-:W-:Y:S01]  /*7410*/  FFMA R19, R49, R61, R19 ;  /* 0x0000003d31137223 */ /* 0x000fe20000000013 */
[----:B------:R-:W-:Y:S02]  /*7420*/  HADD2.F32 R66, -RZ, R70.H0_H0 ;  /* 0x20000046ff427230 */ /* 0x000fe40000004100 */
[----:B------:R-:W-:Y:S01]  /*7430*/  FMUL R23, R47, R23 ;  /* 0x000000172f177220 */ /* 0x000fe20000400000 */
[--C-:B------:R-:W-:Y:S02]  /*7440*/  HADD2.F32 R74, -RZ, R78.reuse.H0_H0 ;  /* 0x2000004eff4a7230 */ /* 0x100fe40000004100 */
[----:B------:R-:W-:Y:S01]  /*7450*/  FFMA R16, R49, R62, R16 ;  /* 0x0000003e31107223 */ /* 0x000fe20000000010 */
[----:B------:R-:W-:Y:S01]  /*7460*/  HADD2.F32 R75, -RZ, R78.H1_H1 ;  /* 0x3000004eff4b7230 */ /* 0x000fe20000004100 */
[----:B------:R-:W-:Y:S01]  /*7470*/  IADD3 R78, PT, PT, R99, UR6, RZ ;  /* 0x00000006634e7c10 */ /* 0x000fe2000fffe0ff */
[----:B------:R-:W-:Y:S02]  /*7480*/  HADD2.F32 R67, -RZ, R70.H1_H1 ;  /* 0x30000046ff437230 */ /* 0x000fe40000004100 */
[----:B------:R-:W-:Y:S01]  /*7490*/  FMUL R20, R47, R24 ;  /* 0x000000182f147220 */ /* 0x000fe20000400000 */
[----:B------:R-:W-:Y:S01]  /*74a0*/  FFMA R17, R49, R63, R17 ;  /* 0x0000003f31117223 */ /* 0x000fe20000000011 */
[--C-:B------:R-:W-:Y:S02]  /*74b0*/  HADD2.F32 R68, -RZ, R71.reuse.H0_H0 ;  /* 0x20000047ff447230 */ /* 0x100fe40000004100 */
[----:B------:R-:W-:Y:S01]  /*74c0*/  FMUL R21, R47, R25 ;  /* 0x000000192f157220 */ /* 0x000fe20000400000 */
[----:B------:R-:W-:Y:S01]  /*74d0*/  FFMA R18, R49, R64, R18 ;  /* 0x0000004031127223 */ /* 0x000fe20000000012 */
[----:B------:R-:W-:Y:S02]  /*74e0*/  HADD2.F32 R69, -RZ, R71.H1_H1 ;  /* 0x30000047ff457230 */ /* 0x000fe40000004100 */
[----:B------:R-:W-:Y:S01]  /*74f0*/  FMUL R22, R47, R26 ;  /* 0x0000001a2f167220 */ /* 0x000fe20000400000 */
[----:B------:R-:W-:Y:S01]  /*7500*/  F2FP.F16.F32.PACK_AB R8, R10, R3 ;  /* 0x000000030a08723e */ /* 0x000fe200000000ff */
[----:B------:R-:W-:Y:S01]  /*7510*/  FFMA R23, R49, R65, R23 ;  /* 0x0000004131177223 */ /* 0x000fe20000000017 */
[----:B------:R-:W-:Y:S01]  /*7520*/  F2FP.F16.F32.PACK_AB R9, R15, R11 ;  /* 0x0000000b0f09723e */ /* 0x000fe200000000ff */
[--C-:B------:R-:W-:Y:S02]  /*7530*/  HADD2.F32 R70, -RZ, R76.reuse.H0_H0 ;  /* 0x2000004cff467230 */ /* 0x100fe40000004100 */
[----:B------:R-:W-:Y:S01]  /*7540*/  FMUL R27, R47, R27 ;  /* 0x0000001b2f1b7220 */ /* 0x000fe20000400000 */
[----:B------:R-:W-:Y:S01]  /*7550*/  IADD3 R106, PT, PT, R106, R78, RZ ;  /* 0x0000004e6a6a7210 */ /* 0x000fe20007ffe0ff */
[----:B------:R-:W-:Y:S01]  /*7560*/  FFMA R20, R49, R66, R20 ;  /* 0x0000004231147223 */ /* 0x000fe20000000014 */
[----:B------:R-:W-:Y:S01]  /*7570*/  F2FP.F16.F32.PACK_AB R10, R13, R12 ;  /* 0x0000000c0d0a723e */ /* 0x000fe200000000ff */
[----:B------:R-:W-:Y:S01]  /*7580*/  HADD2.F32 R71, -RZ, R76.H1_H1 ;  /* 0x3000004cff477230 */ /* 0x000fe20000004100 */
[----:B------:R-:W-:Y:S01]  /*7590*/  F2FP.F16.F32.PACK_AB R11, R19, R14 ;  /* 0x0000000e130b723e */ /* 0x000fe200000000ff */
[----:B------:R-:W-:Y:S01]  /*75a0*/  FMUL R24, R47, R28 ;  /* 0x0000001c2f187220 */ /* 0x000fe20000400000 */
[----:B------:R-:W-:Y:S01]  /*75b0*/  FFMA R21, R49, R67, R21 ;  /* 0x0000004331157223 */ /* 0x000fe20000000015 */
[--C-:B------:R-:W-:Y:S02]  /*75c0*/  HADD2.F32 R72, -RZ, R77.reuse.H0_H0 ;  /* 0x2000004dff487230 */ /* 0x100fe40000004100 */
[----:B------:R-:W-:Y:S01]  /*75d0*/  FMUL R25, R47, R29 ;  /* 0x0000001d2f197220 */ /* 0x000fe20000400000 */
[----:B------:R1:W-:Y:S01]  /*75e0*/  STS.128 [R106+0x10], R8 ;  /* 0x000010086a007388 */ /* 0x0003e20000000c00 */
[----:B------:R-:W-:Y:S01]  /*75f0*/  FFMA R22, R49, R68, R22 ;  /* 0x0000004431167223 */ /* 0x000fe20000000016 */
[----:B------:R-:W-:Y:S02]  /*7600*/  HADD2.F32 R73, -RZ, R77.H1_H1 ;  /* 0x3000004dff497230 */ /* 0x000fe40000004100 */
[----:B------:R-:W-:Y:S01]  /*7610*/  FMUL R26, R47, R30 ;  /* 0x0000001e2f1a7220 */ /* 0x000fe20000400000 */
[----:B------:R-:W-:Y:S01]  /*7620*/  FFMA R27, R49, R69, R27 ;  /* 0x00000045311b7223 */ /* 0x000fe2000000001b */
        /* <DEDUP_REMOVED lines=10> */
[----:B------:R-:W-:Y:S01]  /*76d0*/  F2FP.F16.F32.PACK_AB R17, R23, R18 ;  /* 0x000000121711723e */ /* 0x000fe200000000ff */
[----:B------:R-:W-:Y:S01]  /*76e0*/  FFMA R31, R49, R73, R31 ;  /* 0x00000049311f7223 */ /* 0x000fe2000000001f */
[----:B------:R-:W-:Y:S01]  /*76f0*/  FMUL R35, R47, R35 ;  /* 0x000000232f237220 */ /* 0x000fe20000400000 */
[----:B------:R-:W-:Y:S01]  /*7700*/  IADD3 R105, PT, PT, R105, R78, RZ ;  /* 0x0000004e69697210 */ /* 0x000fe20007ffe0ff */
[----:B------:R-:W-:Y:S01]  /*7710*/  FFMA R28, R49, R74, R28 ;  /* 0x0000004a311c7223 */ /* 0x000fe2000000001c */
[----:B------:R-:W-:Y:S01]  /*7720*/  F2FP.F16.F32.PACK_AB R18, R21, R20 ;  /* 0x000000141512723e */ /* 0x000fe200000000ff */
[----:B------:R-:W-:Y:S01]  /*7730*/  FFMA R29, R49, R75, R29 ;  /* 0x0000004b311d7223 */ /* 0x000fe2000000001d */
[----:B------:R-:W-:Y:S01]  /*7740*/  F2FP.F16.F32.PACK_AB R19, R27, R22 ;  /* 0x000000161b13723e */ /* 0x000fe200000000ff */
[C---:B------:R-:W-:Y:S01]  /*7750*/  FFMA R30, R49.reuse, R76, R30 ;  /* 0x0000004c311e7223 */ /* 0x040fe2000000001e */
[----:B------:R-:W-:Y:S01]  /*7760*/  FFMA R35, R49, R77, R35 ;  /* 0x0000004d31237223 */ /* 0x000fe20000000023 */
[----:B------:R-:W-:Y:S02]  /*7770*/  F2FP.F16.F32.PACK_AB R24, R25, R24 ;  /* 0x000000181918723e */ /* 0x000fe400000000ff */
[----:B------:R1:W-:Y:S01]  /*7780*/  STS.128 [R105+0x20], R16 ;  /* 0x0000201069007388 */ /* 0x0003e20000000c00 */
[----:B------:R-:W-:Y:S02]  /*7790*/  F2FP.F16.F32.PACK_AB R25, R31, R26 ;  /* 0x0000001a1f19723e */ /* 0x000fe400000000ff */
[----:B------:R-:W-:Y:S02]  /*77a0*/  F2FP.F16.F32.PACK_AB R26, R29, R28 ;  /* 0x0000001c1d1a723e */ /* 0x000fe400000000ff */
[----:B------:R-:W-:Y:S02]  /*77b0*/  F2FP.F16.F32.PACK_AB R27, R35, R30 ;  /* 0x0000001e231b723e */ /* 0x000fe400000000ff */
[----:B------:R-:W-:Y:S05]  /*77c0*/  IADD3 R0, PT, PT, R98, R106, RZ ;  /* 0x0000006a62007210 */ /* 0x000fea0007ffe0ff */
        /* <DEDUP_REMOVED lines=9> */
[----:B------:R-:W-:Y:S02]  /*7860*/  UIADD3 UR4, UP0, UPT, UR54, 0x680, URZ ;  /* 0x0000068036047890 */ /* 0x000fe4000ff1e0ff */
[----:B------:R-:W-:Y:S02]  /*7870*/  UIADD3 UR9, UPT, UPT, UR45, 0x20, URZ ;  /* 0x000000202d097890 */ /* 0x000fe4000fffe0ff */
[----:B------:R-:W-:Y:S02]  /*7880*/  UIADD3 UR8, UPT, UPT, UR37, 0x200, UR6 ;  /* 0x0000020025087890 */ /* 0x000fe4000fffe006 */
[----:B------:R-:W-:Y:S01]  /*7890*/  UIADD3.X UR5, UPT, UPT, URZ, UR55, URZ, UP0, !UPT ;  /* 0x00000037ff057290 */ /* 0x000fe200087fe4ff */
[----:B------:R-:W-:Y:S01]  /*78a0*/  UMOV UR10, UR46 ;  /* 0x0000002e000a7c82 */ /* 0x000fe20008000000 */
[----:B------:R-:W-:Y:S07]  /*78b0*/  UMOV UR11, UR60 ;  /* 0x0000003c000b7c82 */ /* 0x000fee0008000000 */
[----:B------:R2:W-:Y:S02]  /*78c0*/  UTMASTG.3D [UR8], [UR4] ;  /* 0x00000008040073b5 */ /* 0x0005e40008010000 */
[----:B--2---:R0:W-:Y:S02]  /*78d0*/  UTMACMDFLUSH ;  /* 0x00000000000079b7 */ /* 0x0041e40000000000 */
.L_x_108:
[----:B------:R-:W-:Y:S05]  /*78e0*/  BSYNC.RECONVERGENT B0 ;  /* 0x0000000000007941 */ /* 0x000fea0003800200 */
.L_x_107:
[----:B------:R-:W-:Y:S01]  /*78f0*/  UIADD3 UR4, UPT, UPT, UR39, 0x1, URZ ;  /* 0x0000000127047890 */ /* 0x000fe2000fffe0ff */
[----:B------:R-:W-:Y:S03]  /*7900*/  BSSY.RECONVERGENT B0, `(.L_x_109) ;  /* 0x0000008000007945 */ /* 0x000fe60003800200 */
[----:B------:R-:W-:Y:S04]  /*7910*/  UISETP.NE.AND UP0, UPT, UR4, 0x3, UPT ;  /* 0x000000030400788c */ /* 0x000fe8000bf05270 */
[----:B------:R-:W-:Y:S02]  /*7920*/  UISETP.EQ.XOR UP1, UPT, UR38, 0x3, !UP0 ;  /* 0x000000032600788c */ /* 0x000fe4000c722a70 */
[----:B------:R-:W-:Y:S02]  /*7930*/  USEL UR36, UR4, URZ, UP0 ;  /* 0x000000ff04247287 */ /* 0x000fe40008000000 */
[----:B------:R-:W-:Y:S04]  /*7940*/  USEL UR5, URZ, 0x1, !UP1 ;  /* 0x00000001ff057887 */ /* 0x000fe8000c800000 */
[----:B------:R-:W-:Y:S01]  /*7950*/  ULOP3.LUT UR42, UR42, UR5, URZ, 0x3c, !UPT ;  /* 0x000000052a2a7292 */ /* 0x000fe2000f8e3cff */
[----:B------:R-:W-:Y:S11]  /*7960*/  @P0 BRA `(.L_x_110) ;  /* 0x0000000000040947 */ /* 0x000ff60003800000 */
[----:B------:R-:W-:Y:S04]  /*7970*/  DEPBAR.LE SB0, 0x1 ;  /* 0x000080400000791a */ /* 0x000fe80000000000 */
.L_x_110:
[----:B------:R-:W-:Y:S05]  /*7980*/  BSYNC.RECONVERGENT B0 ;  /* 0x0000000000007941 */ /* 0x000fea0003800200 */
.L_x_109:
[----:B------:R-:W-:Y:S01]  /*7990*/  BAR.SYNC.DEFER_BLOCKING 0x1, 0x80 ;  /* 0x0042000000007b1d */ /* 0x000fe20000010000 */
[----:B------:R-:W-:Y:S01]  /*79a0*/  UISETP.NE.AND UP0, UPT, UR41, -0x2, UPT ;  /* 0xfffffffe2900788c */ /* 0x000fe2000bf05270 */
[----:B------:R-:W-:Y:S08]  /*79b0*/  IADD3 R45, PT, PT, R45, 0x1, RZ ;  /* 0x000000012d2d7810 */ /* 0x000ff00007ffe0ff */
[----:B------:R-:W-:Y:S05]  /*79c0*/  BRA.U !UP0, `(.L_x_111) ;  /* 0x0000000108287547 */ /* 0x000fea000b800000 */
[----:B------:R-:W-:Y:S01]  /*79d0*/  ISETP.NE.AND P0, PT, R104, RZ, PT ;  /* 0x000000ff6800720c */ /* 0x000fe20003f05270 */
[----:B------:R-:W-:Y:S01]  /*79e0*/  IMAD.U32 R2, RZ, RZ, UR40 ;  /* 0x00000028ff027e24 */ /* 0x000fe2000f8e00ff */
[----:B------:R-:W-:Y:S01]  /*79f0*/  UIADD3 UR4, UPT, UPT, UR40, 0x1, URZ ;  /* 0x0000000128047890 */ /* 0x000fe2000fffe0ff */
[----:B-1----:R-:W-:Y:S03]  /*7a00*/  IMAD.U32 R0, RZ, RZ, UR53 ;  /* 0x00000035ff007e24 */ /* 0x002fe6000f8e00ff */
[----:B------:R-:W-:Y:S04]  /*7a10*/  UISETP.NE.AND UP0, UPT, UR4, 0x3, UPT ;  /* 0x000000030400788c */ /* 0x000fe8000bf05270 */
[----:B------:R-:W-:Y:S03]  /*7a20*/  USEL UR40, UR4, URZ, UP0 ;  /* 0x000000ff04287287 */ /* 0x000fe60008000000 */
[----:B------:R-:W-:Y:S05]  /*7a30*/  @P0 LEA R2, R2, UR37, 0x3 ;  /* 0x0000002502020c11 */ /* 0x000fea000f8e18ff */
[----:B------:R-:W-:Y:S05]  /*7a40*/  @P0 VIADD R2, R2, 0x38 ;  /* 0x0000003802020836 */ /* 0x000fea0000000000 */
[----:B------:R-:W-:Y:S04]  /*7a50*/  @P0 PRMT R0, R0, 0x654, R2 ;  /* 0x0000065400000816 */ /* 0x000fe80000000002 */
[----:B------:R2:W-:Y:S03]  /*7a60*/  @P0 SYNCS.ARRIVE.TRANS64.RED.A1T0 RZ, [R0+URZ], RZ ;  /* 0x000000ff00ff09a7 */ /* 0x0005e600081004ff */
.L_x_111:
[----:B------:R-:W-:Y:S01]  /*7a70*/  ISETP.NE.AND P2, PT, R101, RZ, PT ;  /* 0x000000ff6500720c */ /* 0x000fe20003f45270 */
[----:B------:R-:W-:Y:S01]  /*7a80*/  UIADD3 UR41, UPT, UPT, UR41, 0x2, URZ ;  /* 0x0000000229297890 */ /* 0x000fe2000fffe0ff */
[----:B------:R-:W-:Y:S01]  /*7a90*/  ISETP.NE.AND P0, PT, R103, 0x2, PT ;  /* 0x000000026700780c */ /* 0x000fe20003f05270 */
[----:B------:R-:W-:Y:S01]  /*7aa0*/  IMAD.IADD R14, R43, 0x1, R86 ;  /* 0x000000012b0e7824 */ /* 0x000fe200078e0256 */
[----:B------:R-:W-:Y:S01]  /*7ab0*/  ISETP.NE.AND P1, PT, R45, 0x4, PT ;  /* 0x000000042d00780c */ /* 0x000fe20003f25270 */
[----:B------:R-:W-:Y:S01]  /*7ac0*/  IMAD.IADD R15, R44, 0x1, R87 ;  /* 0x000000012c0f7824 */ /* 0x000fe200078e0257 */
[----:B------:R-:W-:Y:S02]  /*7ad0*/  SEL R2, RZ, 0x1, P0 ;  /* 0x00000001ff027807 */ /* 0x000fe40000000000 */
[----:B-12---:R-:W-:Y:S02]  /*7ae0*/  SEL R0, RZ, 0x1, P1 ;  /* 0x00000001ff007807 */ /* 0x006fe40000800000 */
[----:B------:R-:W-:Y:S02]  /*7af0*/  LOP3.LUT R96, R96, R2, RZ, 0x3c, !PT ;  /* 0x0000000260607212 */ /* 0x000fe400078e3cff */
[----:B------:R-:W-:Y:S02]  /*7b00*/  LOP3.LUT R97, R97, R0, RZ, 0x3c, !PT ;  /* 0x0000000061617212 */ /* 0x000fe400078e3cff */
[----:B------:R-:W-:Y:S02]  /*7b10*/  @P2 R2UR UR60, R95 ;  /* 0x000000005f3c22ca */ /* 0x000fe400000e0000 */
[----:B------:R-:W-:Y:S02]  /*7b20*/  SEL R103, R103, RZ, P0 ;  /* 0x000000ff67677207 */ /* 0x000fe40000000000 */
[----:B------:R-:W-:Y:S01]  /*7b30*/  SEL R45, R45, RZ, P1 ;  /* 0x000000ff2d2d7207 */ /* 0x000fe20000800000 */
[----:B------:R-:W-:Y:S10]  /*7b40*/  @P2 BRA `(.L_x_112) ;  /* 0xffffffd800042947 */ /* 0x000ff4000383ffff */
[----:B------:R-:W-:-:S09]  /*7b50*/  UISETP.NE.AND UP0, UPT, UR52, URZ, UPT ;  /* 0x000000ff3400728c */ /* 0x000fd2000bf05270 */
[----:B------:R-:W-:Y:S05]  /*7b60*/  BRA.U !UP0, `(.L_x_113) ;  /* 0x0000000108487547 */ /* 0x000fea000b800000 */
[----:B------:R-:W1:Y:S02]  /*7b70*/  LDCU.64 UR4, c[0x0][0x890] ;  /* 0x00011200ff0477ac */ /* 0x000e640008000a00 */
[----:B-1----:R-:W-:-:S04]  /*7b80*/  UISETP.NE.U32.AND UP0, UPT, UR4, URZ, UPT ;  /* 0x000000ff0400728c */ /* 0x002fc8000bf05070 */
[----:B------:R-:W-:-:S09]  /*7b90*/  UISETP.NE.AND.EX UP0, UPT, UR5, URZ, UPT, UP0 ;  /* 0x000000ff0500728c */ /* 0x000fd2000bf05300 */
[----:B------:R-:W-:Y:S05]  /*7ba0*/  BRA.U UP0, `(.L_x_114) ;  /* 0x00000001000c7547 */ /* 0x000fea000b800000 */
[----:B------:R-:W-:-:S13]  /*7bb0*/  FSETP.NEU.AND P0, PT, R49, RZ, PT ;  /* 0x000000ff3100720b */ /* 0x000fda0003f0d000 */
[----:B------:R-:W-:Y:S05]  /*7bc0*/  @!P0 EXIT ;  /* 0x000000000000894d */ /* 0x000fea0003800000 */
[----:B------:R-:W-:Y:S05]  /*7bd0*/  BRA `(.L_x_113) ;  /* 0x00000000002c7947 */ /* 0x000fea0003800000 */
.L_x_114:
[----:B------:R-:W-:Y:S01]  /*7be0*/  ISETP.NE.AND P0, PT, R102, RZ, PT ;  /* 0x000000ff6600720c */ /* 0x000fe20003f05270 */
[----:B------:R-:W-:-:S12]  /*7bf0*/  BSSY.RECONVERGENT B0, `(.L_x_113) ;  /* 0x0000009000007945 */ /* 0x000fd80003800200 */
[----:B------:R-:W-:Y:S05]  /*7c00*/  @P0 BRA `(.L_x_115) ;  /* 0x0000000000140947 */ /* 0x000fea0003800000 */
[----:B------:R-:W1:Y:S02]  /*7c10*/  LDCU.64 UR4, c[0x0][0x888] ;  /* 0x00011100ff0477ac */ /* 0x000e640008000a00 */
[----:B-1----:R-:W-:-:S04]  /*7c20*/  ISETP.NE.U32.AND P0, PT, RZ, UR4, PT ;  /* 0x00000004ff007c0c */ /* 0x002fc8000bf05070 */
[----:B------:R-:W-:-:S13]  /*7c30*/  ISETP.NE.AND.EX P0, PT, RZ, UR5, PT, P0 ;  /* 0x00000005ff007c0c */ /* 0x000fda000bf05300 */
[----:B------:R-:W-:Y:S05]  /*7c40*/  @!P0 EXIT ;  /* 0x000000000000894d */ /* 0x000fea0003800000 */
[----:B------:R-:W-:Y:S05]  /*7c50*/  BRA `(.L_x_116) ;  /* 0x0000000000087947 */ /* 0x000fea0003800000 */
.L_x_115:
[----:B------:R-:W-:-:S13]  /*7c60*/  FSETP.NEU.AND P0, PT, R49, RZ, PT ;  /* 0x000000ff3100720b */ /* 0x000fda0003f0d000 */
[----:B------:R-:W-:Y:S05]  /*7c70*/  @!P0 EXIT ;  /* 0x000000000000894d */ /* 0x000fea0003800000 */
.L_x_116:
[----:B------:R-:W-:Y:S05]  /*7c80*/  BSYNC.RECONVERGENT B0 ;  /* 0x0000000000007941 */ /* 0x000fea0003800200 */
.L_x_113:
[----:B------:R-:W-:Y:S01]  /*7c90*/  ULEA UR4, UR40, UR37, 0x3 ;  /* 0x0000002528047291 */ /* 0x000fe2000f8e18ff */
[----:B------:R-:W-:-:S04]  /*7ca0*/  DEPBAR.LE SB0, 0x0 ;  /* 0x000080000000791a */ /* 0x000fc80000000000 */
[----:B------:R-:W-:-:S04]  /*7cb0*/  UIADD3 UR4, UPT, UPT, UR4, 0x38, URZ ;  /* 0x0000003804047890 */ /* 0x000fc8000fffe0ff */
[----:B------:R-:W-:-:S09]  /*7cc0*/  UPRMT UR4, UR53, 0x654, UR4 ;  /* 0x0000065435047896 */ /* 0x000fd20008000004 */
[----:B------:R-:W-:Y:S01]  /*7cd0*/  SYNCS.ARRIVE.TRANS64.RED.A1T0 RZ, [UR4], RZ ;  /* 0x000000ffffff79a7 */ /* 0x000fe20008100404 */
[----:B------:R-:W-:Y:S05]  /*7ce0*/  EXIT ;  /* 0x000000000000794d */ /* 0x000fea0003800000 */
.L_x_19:
[----:B--2---:R2:W1:Y:S02]  /*7cf0*/  SYNCS.PHASECHK.TRANS64.TRYWAIT P0, [R2+URZ+0xd0], R3 ;  /* 0x0000d003020075a7 */ /* 0x00446400080011ff */
[----:B-1----:R-:W-:Y:S05]  /*7d00*/  @!P0 NANOSLEEP.SYNCS 0x989680 ;  /* 0x009896800000895d */ /* 0x002fea0003900000 */
[----:B------:R-:W1:Y:S02]  /*7d10*/  @!P0 SYNCS.PHASECHK.TRANS64 P0, [R2+URZ+0xd0], R3 ;  /* 0x0000d003020085a7 */ /* 0x000e6400080010ff */
[----:B-1----:R-:W-:Y:S05]  /*7d20*/  @!P0 BRA `(.L_x_19) ;  /* 0xfffffffc00f08947 */ /* 0x002fea000383ffff */
[----:B------:R-:W-:Y:S05]  /*7d30*/  BRA `(.L_x_117) ;  /* 0xffffff9800107947 */ /* 0x000fea000383ffff */
.L_x_22:
[----:B-1----:R-:W-:-:S07]  /*7d40*/  MOV R2, UR57 ;  /* 0x0000003900027c02 */ /* 0x002fce0008000f00 */
.L_x_118:
[----:B-1----:R1:W2:Y:S02]  /*7d50*/  SYNCS.PHASECHK.TRANS64.TRYWAIT P0, [R2+URZ+0x10], R4 ;  /* 0x00001004020075a7 */ /* 0x0022a400080011ff */
[----:B--2---:R-:W-:Y:S05]  /*7d60*/  @!P0 NANOSLEEP.SYNCS 0x989680 ;  /* 0x009896800000895d */ /* 0x004fea0003900000 */
[----:B------:R-:W2:Y:S02]  /*7d70*/  @!P0 SYNCS.PHASECHK.TRANS64 P0, [R2+URZ+0x10], R4 ;  /* 0x00001004020085a7 */ /* 0x000ea400080010ff */
[----:B--2---:R-:W-:Y:S05]  /*7d80*/  @!P0 BRA `(.L_x_118) ;  /* 0xfffffffc00f08947 */ /* 0x004fea000383ffff */
[----:B------:R-:W-:Y:S05]  /*7d90*/  BRA `(.L_x_21) ;  /* 0xffffff9800607947 */ /* 0x000fea000383ffff */
.L_x_30:
[----:B------:R-:W-:-:S07]  /*7da0*/  MOV R2, UR57 ;  /* 0x0000003900027c02 */ /* 0x000fce0008000f00 */
.L_x_119:
[----:B-1----:R1:W2:Y:S02]  /*7db0*/  SYNCS.PHASECHK.TRANS64.TRYWAIT P0, [R2+URZ+0x10], R4 ;  /* 0x00001004020075a7 */ /* 0x0022a400080011ff */
[----:B--2---:R-:W-:Y:S05]  /*7dc0*/  @!P0 NANOSLEEP.SYNCS 0x989680 ;  /* 0x009896800000895d */ /* 0x004fea0003900000 */
[----:B------:R-:W2:Y:S02]  /*7dd0*/  @!P0 SYNCS.PHASECHK.TRANS64 P0, [R2+URZ+0x10], R4 ;  /* 0x00001004020085a7 */ /* 0x000ea400080010ff */
[----:B--2---:R-:W-:Y:S05]  /*7de0*/  @!P0 BRA `(.L_x_119) ;  /* 0xfffffffc00f08947 */ /* 0x004fea000383ffff */
[----:B------:R-:W-:Y:S05]  /*7df0*/  BRA `(.L_x_29) ;  /* 0xffffff9c00a07947 */ /* 0x000fea000383ffff */
.L_x_36:
[----:B-1----:R1:W2:Y:S02]  /*7e00*/  SYNCS.PHASECHK.TRANS64.TRYWAIT P0, [R2+URZ+0x60], R3 ;  /* 0x00006003020075a7 */ /* 0x0022a400080011ff */
[----:B--2---:R-:W-:Y:S05]  /*7e10*/  @!P0 NANOSLEEP.SYNCS 0x989680 ;  /* 0x009896800000895d */ /* 0x004fea0003900000 */
[----:B------:R-:W2:Y:S02]  /*7e20*/  @!P0 SYNCS.PHASECHK.TRANS64 P0, [R2+URZ+0x60], R3 ;  /* 0x00006003020085a7 */ /* 0x000ea400080010ff */
[----:B--2---:R-:W-:Y:S05]  /*7e30*/  @!P0 BRA `(.L_x_36) ;  /* 0xfffffffc00f08947 */ /* 0x004fea000383ffff */
[----:B------:R-:W-:Y:S05]  /*7e40*/  BRA `(.L_x_120) ;  /* 0xffffffa000c07947 */ /* 0x000fea000383ffff */
.L_x_40:
[----:B----4-:R-:W-:-:S07]  /*7e50*/  MOV R0, UR4 ;  /* 0x0000000400007c02 */ /* 0x010fce0008000f00 */
.L_x_121:
[----:B-1----:R1:W2:Y:S02]  /*7e60*/  SYNCS.PHASECHK.TRANS64.TRYWAIT P0, [R0+URZ], R2 ;  /* 0x00000002000075a7 */ /* 0x0022a400080011ff */
[----:B--2---:R-:W-:Y:S05]  /*7e70*/  @!P0 NANOSLEEP.SYNCS 0x989680 ;  /* 0x009896800000895d */ /* 0x004fea0003900000 */
[----:B------:R-:W2:Y:S02]  /*7e80*/  @!P0 SYNCS.PHASECHK.TRANS64 P0, [R0+URZ], R2 ;  /* 0x00000002000085a7 */ /* 0x000ea400080010ff */
[----:B--2---:R-:W-:Y:S05]  /*7e90*/  @!P0 BRA `(.L_x_121) ;  /* 0xfffffffc00f08947 */ /* 0x004fea000383ffff */
[----:B------:R-:W-:Y:S05]  /*7ea0*/  BRA `(.L_x_122) ;  /* 0xffffffa800307947 */ /* 0x000fea000383ffff */
.L_x_43:
[----:B-1----:R1:W2:Y:S02]  /*7eb0*/  SYNCS.PHASECHK.TRANS64.TRYWAIT P0, [R0+URZ+0xc0], R4 ;  /* 0x0000c004000075a7 */ /* 0x0022a400080011ff */
[----:B--2---:R-:W-:Y:S05]  /*7ec0*/  @!P0 NANOSLEEP.SYNCS 0x989680 ;  /* 0x009896800000895d */ /* 0x004fea0003900000 */
[----:B------:R-:W2:Y:S02]  /*7ed0*/  @!P0 SYNCS.PHASECHK.TRANS64 P0, [R0+URZ+0xc0], R4 ;  /* 0x0000c004000085a7 */ /* 0x000ea400080010ff */
[----:B--2---:R-:W-:Y:S05]  /*7ee0*/  @!P0 BRA `(.L_x_43) ;  /* 0xfffffffc00f08947 */ /* 0x004fea000383ffff */
[----:B------:R-:W-:Y:S05]  /*7ef0*/  BRA `(.L_x_123) ;  /* 0xffffffa8008c7947 */ /* 0x000fea000383ffff */
.L_x_44:
[----:B------:R-:W-:-:S07]  /*7f00*/  MOV R0, UR4 ;  /* 0x0000000400007c02 */ /* 0x000fce0008000f00 */
.L_x_124:
[----:B-1----:R1:W2:Y:S02]  /*7f10*/  SYNCS.PHASECHK.TRANS64.TRYWAIT P0, [R0+URZ+0x70], R5 ;  /* 0x00007005000075a7 */ /* 0x0022a400080011ff */
[----:B--2---:R-:W-:Y:S05]  /*7f20*/  @!P0 NANOSLEEP.SYNCS 0x989680 ;  /* 0x009896800000895d */ /* 0x004fea0003900000 */
[----:B------:R-:W2:Y:S02]  /*7f30*/  @!P0 SYNCS.PHASECHK.TRANS64 P0, [R0+URZ+0x70], R5 ;  /* 0x00007005000085a7 */ /* 0x000ea400080010ff */
[----:B--2---:R-:W-:Y:S05]  /*7f40*/  @!P0 BRA `(.L_x_124) ;  /* 0xfffffffc00f08947 */ /* 0x004fea000383ffff */
[----:B------:R-:W-:Y:S05]  /*7f50*/  BRA `(.L_x_125) ;  /* 0xffffffa8009c7947 */ /* 0x000fea000383ffff */
.L_x_45:
[----:B-1----:R1:W2:Y:S02]  /*7f60*/  SYNCS.PHASECHK.TRANS64.TRYWAIT P1, [R0+URZ+0x60], R4 ;  /* 0x00006004000075a7 */ /* 0x0022a400080211ff */
[----:B--2---:R-:W-:Y:S05]  /*7f70*/  @!P1 NANOSLEEP.SYNCS 0x989680 ;  /* 0x009896800000995d */ /* 0x004fea0003900000 */
[----:B------:R-:W2:Y:S02]  /*7f80*/  @!P1 SYNCS.PHASECHK.TRANS64 P1, [R0+URZ+0x60], R4 ;  /* 0x00006004000095a7 */ /* 0x000ea400080210ff */
[----:B--2---:R-:W-:Y:S05]  /*7f90*/  @!P1 BRA `(.L_x_45) ;  /* 0xfffffffc00f09947 */ /* 0x004fea000383ffff */
[----:B------:R-:W-:Y:S05]  /*7fa0*/  BRA `(.L_x_126) ;  /* 0xffffffa800cc7947 */ /* 0x000fea000383ffff */
.L_x_48:
[----:B------:R-:W-:-:S07]  /*7fb0*/  MOV R0, UR4 ;  /* 0x0000000400007c02 */ /* 0x000fce0008000f00 */
.L_x_127:
[----:B-1----:R1:W2:Y:S02]  /*7fc0*/  SYNCS.PHASECHK.TRANS64.TRYWAIT P0, [R0+URZ+0x70], R2 ;  /* 0x00007002000075a7 */ /* 0x0022a400080011ff */
[----:B--2---:R-:W-:Y:S05]  /*7fd0*/  @!P0 NANOSLEEP.SYNCS 0x989680 ;  /* 0x009896800000895d */ /* 0x004fea0003900000 */
[----:B------:R-:W2:Y:S02]  /*7fe0*/  @!P0 SYNCS.PHASECHK.TRANS64 P0, [R0+URZ+0x70], R2 ;  /* 0x00007002000085a7 */ /* 0x000ea400080010ff */
[----:B--2---:R-:W-:Y:S05]  /*7ff0*/  @!P0 BRA `(.L_x_127) ;  /* 0xfffffffc00f08947 */ /* 0x004fea000383ffff */
[----:B------:R-:W-:Y:S05]  /*8000*/  BRA `(.L_x_47) ;  /* 0xffffffac00207947 */ /* 0x000fea000383ffff */
.L_x_55:
[----:B-1----:R1:W2:Y:S02]  /*8010*/  SYNCS.PHASECHK.TRANS64.TRYWAIT P1, [R0+URZ+0x60], R2 ;  /* 0x00006002000075a7 */ /* 0x0022a400080211ff */
[----:B--2---:R-:W-:Y:S05]  /*8020*/  @!P1 NANOSLEEP.SYNCS 0x989680 ;  /* 0x009896800000995d */ /* 0x004fea0003900000 */
[----:B------:R-:W2:Y:S02]  /*8030*/  @!P1 SYNCS.PHASECHK.TRANS64 P1, [R0+URZ+0x60], R2 ;  /* 0x00006002000095a7 */ /* 0x000ea400080210ff */
[----:B--2---:R-:W-:Y:S05]  /*8040*/  @!P1 BRA `(.L_x_55) ;  /* 0xfffffffc00f09947 */ /* 0x004fea000383ffff */
[----:B------:R-:W-:Y:S05]  /*8050*/  BRA `(.L_x_128) ;  /* 0xffffffb000907947 */ /* 0x000fea000383ffff */
.L_x_56:
[----:B------:R-:W-:-:S13]  /*8060*/  R2UR UR4, R13 ;  /* 0x000000000d0472ca */ /* 0x000fda00000e0000 */
[----:B------:R-:W-:-:S07]  /*8070*/  MOV R2, UR4 ;  /* 0x0000000400027c02 */ /* 0x000fce0008000f00 */
.L_x_129:
[----:B-1----:R1:W2:Y:S02]  /*8080*/  SYNCS.PHASECHK.TRANS64.TRYWAIT P0, [R2+URZ+0xa0], R0 ;  /* 0x0000a000020075a7 */ /* 0x0022a400080011ff */
[----:B--2---:R-:W-:Y:S05]  /*8090*/  @!P0 NANOSLEEP.SYNCS 0x989680 ;  /* 0x009896800000895d */ /* 0x004fea0003900000 */
[----:B------:R-:W2:Y:S02]  /*80a0*/  @!P0 SYNCS.PHASECHK.TRANS64 P0, [R2+URZ+0xa0], R0 ;  /* 0x0000a000020085a7 */ /* 0x000ea400080010ff */
[----:B--2---:R-:W-:Y:S05]  /*80b0*/  @!P0 BRA `(.L_x_129) ;  /* 0xfffffffc00f08947 */ /* 0x004fea000383ffff */
[----:B------:R-:W-:Y:S05]  /*80c0*/  BRA `(.L_x_130) ;  /* 0xffffffb000d07947 */ /* 0x000fea000383ffff */
.L_x_59:
[----:B------:R-:W-:Y:S07]  /*80d0*/  MOV R0, UR5 ;  /* 0x0000000500007c02 */ /* 0x000fee0008000f00 */
.L_x_131:
[----:B-1----:R1:W2:Y:S02]  /*80e0*/  SYNCS.PHASECHK.TRANS64.TRYWAIT P0, [R0+URZ], R2 ;  /* 0x00000002000075a7 */ /* 0x0022a400080011ff */
[----:B--2---:R-:W-:Y:S05]  /*80f0*/  @!P0 NANOSLEEP.SYNCS 0x989680 ;  /* 0x009896800000895d */ /* 0x004fea0003900000 */
[----:B------:R-:W2:Y:S02]  /*8100*/  @!P0 SYNCS.PHASECHK.TRANS64 P0, [R0+URZ], R2 ;  /* 0x00000002000085a7 */ /* 0x000ea400080010ff */
[----:B--2---:R-:W-:Y:S05]  /*8110*/  @!P0 BRA `(.L_x_131) ;  /* 0xfffffffc00f08947 */ /* 0x004fea000383ffff */
[----:B------:R-:W-:Y:S05]  /*8120*/  BRA `(.L_x_58) ;  /* 0xffffffb000ec7947 */ /* 0x000fea000383ffff */
.L_x_62:
[----:B------:R-:W-:-:S07]  /*8130*/  MOV R0, UR4 ;  /* 0x0000000400007c02 */ /* 0x000fce0008000f00 */
.L_x_132:
[----:B-1----:R1:W2:Y:S02]  /*8140*/  SYNCS.PHASECHK.TRANS64.TRYWAIT P0, [R0+URZ], R2 ;  /* 0x00000002000075a7 */ /* 0x0022a400080011ff */
[----:B--2---:R-:W-:Y:S05]  /*8150*/  @!P0 NANOSLEEP.SYNCS 0x989680 ;  /* 0x009896800000895d */ /* 0x004fea0003900000 */
[----:B------:R-:W2:Y:S02]  /*8160*/  @!P0 SYNCS.PHASECHK.TRANS64 P0, [R0+URZ], R2 ;  /* 0x00000002000085a7 */ /* 0x000ea400080010ff */
[----:B--2---:R-:W-:Y:S05]  /*8170*/  @!P0 BRA `(.L_x_132) ;  /* 0xfffffffc00f08947 */ /* 0x004fea000383ffff */
[----:B------:R-:W-:Y:S05]  /*8180*/  BRA `(.L_x_133) ;  /* 0xffffffbc00047947 */ /* 0x000fea000383ffff */
.L_x_63:
[----:B------:R-:W-:-:S07]  /*8190*/  MOV R0, UR5 ;  /* 0x0000000500007c02 */ /* 0x000fce0008000f00 */
.L_x_134:
[----:B-1----:R1:W2:Y:S02]  /*81a0*/  SYNCS.PHASECHK.TRANS64.TRYWAIT P0, [R0+URZ], R3 ;  /* 0x00000003000075a7 */ /* 0x0022a400080011ff */
[----:B--2---:R-:W-:Y:S05]  /*81b0*/  @!P0 NANOSLEEP.SYNCS 0x989680 ;  /* 0x009896800000895d */ /* 0x004fea0003900000 */
[----:B------:R-:W2:Y:S02]  /*81c0*/  @!P0 SYNCS.PHASECHK.TRANS64 P0, [R0+URZ], R3 ;  /* 0x00000003000085a7 */ /* 0x000ea400080010ff */
[----:B--2---:R-:W-:Y:S05]  /*81d0*/  @!P0 BRA `(.L_x_134) ;  /* 0xfffffffc00f08947 */ /* 0x004fea000383ffff */
[----:B------:R-:W-:Y:S05]  /*81e0*/  BRA `(.L_x_135) ;  /* 0xffffffbc00147947 */ /* 0x000fea000383ffff */
.L_x_64:
[----:B------:R-:W-:-:S07]  /*81f0*/  MOV R0, UR5 ;  /* 0x0000000500007c02 */ /* 0x000fce0008000f00 */
.L_x_136:
[----:B-1----:R1:W2:Y:S02]  /*8200*/  SYNCS.PHASECHK.TRANS64.TRYWAIT P0, [R0+URZ], R3 ;  /* 0x00000003000075a7 */ /* 0x0022a400080011ff */
[----:B--2---:R-:W-:Y:S05]  /*8210*/  @!P0 NANOSLEEP.SYNCS 0x989680 ;  /* 0x009896800000895d */ /* 0x004fea0003900000 */
[----:B------:R-:W2:Y:S02]  /*8220*/  @!P0 SYNCS.PHASECHK.TRANS64 P0, [R0+URZ], R3 ;  /* 0x00000003000085a7 */ /* 0x000ea400080010ff */
[----:B--2---:R-:W-:Y:S05]  /*8230*/  @!P0 BRA `(.L_x_136) ;  /* 0xfffffffc00f08947 */ /* 0x004fea000383ffff */
[----:B------:R-:W-:Y:S05]  /*8240*/  BRA `(.L_x_137) ;  /* 0xffffffbc00207947 */ /* 0x000fea000383ffff */
.L_x_65:
[----:B-1----:R-:W-:-:S07]  /*8250*/  MOV R0, UR4 ;  /* 0x0000000400007c02 */ /* 0x002fce0008000f00 */
.L_x_138:
[----:B-1----:R1:W2:Y:S02]  /*8260*/  SYNCS.PHASECHK.TRANS64.TRYWAIT P0, [R0+URZ], R2 ;  /* 0x00000002000075a7 */ /* 0x0022a400080011ff */
[----:B--2---:R-:W-:Y:S05]  /*8270*/  @!P0 NANOSLEEP.SYNCS 0x989680 ;  /* 0x009896800000895d */ /* 0x004fea0003900000 */
[----:B------:R-:W2:Y:S02]  /*8280*/  @!P0 SYNCS.PHASECHK.TRANS64 P0, [R0+URZ], R2 ;  /* 0x00000002000085a7 */ /* 0x000ea400080010ff */
[----:B--2---:R-:W-:Y:S05]  /*8290*/  @!P0 BRA `(.L_x_138) ;  /* 0xfffffffc00f08947 */ /* 0x004fea000383ffff */
[----:B------:R-:W-:Y:S05]  /*82a0*/  BRA `(.L_x_139) ;  /* 0xffffffbc002c7947 */ /* 0x000fea000383ffff */
.L_x_70:
[----:B--2---:R2:W3:Y:S02]  /*82b0*/  SYNCS.PHASECHK.TRANS64.TRYWAIT P0, [R0+URZ+0x60], R2 ;  /* 0x00006002000075a7 */ /* 0x0044e400080011ff */
[----:B---3--:R-:W-:Y:S05]  /*82c0*/  @!P0 NANOSLEEP.SYNCS 0x989680 ;  /* 0x009896800000895d */ /* 0x008fea0003900000 */
[----:B------:R-:W3:Y:S02]  /*82d0*/  @!P0 SYNCS.PHASECHK.TRANS64 P0, [R0+URZ+0x60], R2 ;  /* 0x00006002000085a7 */ /* 0x000ee400080010ff */
[----:B---3--:R-:W-:Y:S05]  /*82e0*/  @!P0 BRA `(.L_x_70) ;  /* 0xfffffffc00f08947 */ /* 0x008fea000383ffff */
[----:B------:R-:W-:Y:S05]  /*82f0*/  BRA `(.L_x_140) ;  /* 0xffffffc0002c7947 */ /* 0x000fea000383ffff */
.L_x_73:
[----:B------:R-:W-:Y:S07]  /*8300*/  MOV R0, UR13 ;  /* 0x0000000d00007c02 */ /* 0x000fee0008000f00 */
.L_x_141:
[----:B--2---:R2:W3:Y:S02]  /*8310*/  SYNCS.PHASECHK.TRANS64.TRYWAIT P0, [R0+URZ+0x58], R2 ;  /* 0x00005802000075a7 */ /* 0x0044e400080011ff */
[----:B---3--:R-:W-:Y:S05]  /*8320*/  @!P0 NANOSLEEP.SYNCS 0x989680 ;  /* 0x009896800000895d */ /* 0x008fea0003900000 */
[----:B------:R-:W3:Y:S02]  /*8330*/  @!P0 SYNCS.PHASECHK.TRANS64 P0, [R0+URZ+0x58], R2 ;  /* 0x00005802000085a7 */ /* 0x000ee400080010ff */
[----:B---3--:R-:W-:Y:S05]  /*8340*/  @!P0 BRA `(.L_x_141) ;  /* 0xfffffffc00f08947 */ /* 0x008fea000383ffff */
[----:B------:R-:W-:Y:S05]  /*8350*/  BRA `(.L_x_72) ;  /* 0xffffffc4000c7947 */ /* 0x000fea000383ffff */
.L_x_76:
[----:B------:R-:W-:Y:S07]  /*8360*/  MOV R0, UR4 ;  /* 0x0000000400007c02 */ /* 0x000fee0008000f00 */
.L_x_142:
[----:B-1----:R1:W2:Y:S02]  /*8370*/  SYNCS.PHASECHK.TRANS64.TRYWAIT P0, [R0+URZ+0x38], R9 ;  /* 0x00003809000075a7 */ /* 0x0022a400080011ff */
[----:B--2---:R-:W-:Y:S05]  /*8380*/  @!P0 NANOSLEEP.SYNCS 0x989680 ;  /* 0x009896800000895d */ /* 0x004fea0003900000 */
[----:B------:R-:W2:Y:S02]  /*8390*/  @!P0 SYNCS.PHASECHK.TRANS64 P0, [R0+URZ+0x38], R9 ;  /* 0x00003809000085a7 */ /* 0x000ea400080010ff */
[----:B--2---:R-:W-:Y:S05]  /*83a0*/  @!P0 BRA `(.L_x_142) ;  /* 0xfffffffc00f08947 */ /* 0x004fea000383ffff */
[----:B------:R-:W-:Y:S05]  /*83b0*/  BRA `(.L_x_143) ;  /* 0xffffffc400847947 */ /* 0x000fea000383ffff */
.L_x_77:
[----:B------:R-:W-:Y:S07]  /*83c0*/  MOV R0, UR6 ;  /* 0x0000000600007c02 */ /* 0x000fee0008000f00 */
.L_x_144:
[----:B-1----:R1:W2:Y:S02]  /*83d0*/  SYNCS.PHASECHK.TRANS64.TRYWAIT P0, [R0+URZ+0x38], R14 ;  /* 0x0000380e000075a7 */ /* 0x0022a400080011ff */
[----:B--2---:R-:W-:Y:S05]  /*83e0*/  @!P0 NANOSLEEP.SYNCS 0x989680 ;  /* 0x009896800000895d */ /* 0x004fea0003900000 */
[----:B------:R-:W2:Y:S02]  /*83f0*/  @!P0 SYNCS.PHASECHK.TRANS64 P0, [R0+URZ+0x38], R14 ;  /* 0x0000380e000085a7 */ /* 0x000ea400080010ff */
[----:B--2---:R-:W-:Y:S05]  /*8400*/  @!P0 BRA `(.L_x_144) ;  /* 0xfffffffc00f08947 */ /* 0x004fea000383ffff */
[----:B------:R-:W-:Y:S05]  /*8410*/  BRA `(.L_x_145) ;  /* 0xffffffc800247947 */ /* 0x000fea000383ffff */
.L_x_79:
[----:B------:R-:W-:-:S07]  /*8420*/  MOV R0, UR4 ;  /* 0x0000000400007c02 */ /* 0x000fce0008000f00 */
.L_x_146:
[----:B-1----:R1:W3:Y:S02]  /*8430*/  SYNCS.PHASECHK.TRANS64.TRYWAIT P0, [R0+URZ], R2 ;  /* 0x00000002000075a7 */ /* 0x0022e400080011ff */
[----:B---3--:R-:W-:Y:S05]  /*8440*/  @!P0 NANOSLEEP.SYNCS 0x989680 ;  /* 0x009896800000895d */ /* 0x008fea0003900000 */
[----:B------:R-:W3:Y:S02]  /*8450*/  @!P0 SYNCS.PHASECHK.TRANS64 P0, [R0+URZ], R2 ;  /* 0x00000002000085a7 */ /* 0x000ee400080010ff */
[----:B---3--:R-:W-:Y:S05]  /*8460*/  @!P0 BRA `(.L_x_146) ;  /* 0xfffffffc00f08947 */ /* 0x008fea000383ffff */
[----:B------:R-:W-:Y:S05]  /*8470*/  BRA `(.L_x_147) ;  /* 0xffffffc800b07947 */ /* 0x000fea000383ffff */
.L_x_80:
[----:B------:R-:W-:-:S07]  /*8480*/  MOV R0, UR5 ;  /* 0x0000000500007c02 */ /* 0x000fce0008000f00 */
.L_x_148:
[----:B-1----:R1:W3:Y:S02]  /*8490*/  SYNCS.PHASECHK.TRANS64.TRYWAIT P0, [R0+URZ], R2 ;  /* 0x00000002000075a7 */ /* 0x0022e400080011ff */
[----:B---3--:R-:W-:Y:S05]  /*84a0*/  @!P0 NANOSLEEP.SYNCS 0x989680 ;  /* 0x009896800000895d */ /* 0x008fea0003900000 */
[----:B------:R-:W3:Y:S02]  /*84b0*/  @!P0 SYNCS.PHASECHK.TRANS64 P0, [R0+URZ], R2 ;  /* 0x00000002000085a7 */ /* 0x000ee400080010ff */
[----:B---3--:R-:W-:Y:S05]  /*84c0*/  @!P0 BRA `(.L_x_148) ;  /* 0xfffffffc00f08947 */ /* 0x008fea000383ffff */
[----:B------:R-:W-:Y:S05]  /*84d0*/  BRA `(.L_x_149) ;  /* 0xffffffc800bc7947 */ /* 0x000fea000383ffff */
.L_x_82:
[----:B--2---:R2:W4:Y:S02]  /*84e0*/  SYNCS.PHASECHK.TRANS64.TRYWAIT P0, [R0+URZ+0x60], R2 ;  /* 0x00006002000075a7 */ /* 0x00452400080011ff */
[----:B----4-:R-:W-:Y:S05]  /*84f0*/  @!P0 NANOSLEEP.SYNCS 0x989680 ;  /* 0x009896800000895d */ /* 0x010fea0003900000 */
[----:B------:R-:W4:Y:S02]  /*8500*/  @!P0 SYNCS.PHASECHK.TRANS64 P0, [R0+URZ+0x60], R2 ;  /* 0x00006002000085a7 */ /* 0x000f2400080010ff */
[----:B----4-:R-:W-:Y:S05]  /*8510*/  @!P0 BRA `(.L_x_82) ;  /* 0xfffffffc00f08947 */ /* 0x010fea000383ffff */
[----:B------:R-:W-:Y:S05]  /*8520*/  BRA `(.L_x_150) ;  /* 0xffffffcc00a07947 */ /* 0x000fea000383ffff */
.L_x_92:
[----:B-1----:R1:W3:Y:S02]  /*8530*/  SYNCS.PHASECHK.TRANS64.TRYWAIT P1, [R0+URZ+0x20], R3 ;  /* 0x00002003000075a7 */ /* 0x0022e400080211ff */
[----:B---3--:R-:W-:Y:S05]  /*8540*/  @!P1 NANOSLEEP.SYNCS 0x989680 ;  /* 0x009896800000995d */ /* 0x008fea0003900000 */
[----:B------:R-:W3:Y:S02]  /*8550*/  @!P1 SYNCS.PHASECHK.TRANS64 P1, [R0+URZ+0x20], R3 ;  /* 0x00002003000095a7 */ /* 0x000ee400080210ff */
[----:B---3--:R-:W-:Y:S05]  /*8560*/  @!P1 BRA `(.L_x_92) ;  /* 0xfffffffc00f09947 */ /* 0x008fea000383ffff */
[----:B------:R-:W-:Y:S05]  /*8570*/  BRA `(.L_x_91) ;  /* 0xffffffd800d07947 */ /* 0x000fea000383ffff */
.L_x_94:
[----:B-1----:R1:W4:Y:S02]  /*8580*/  SYNCS.PHASECHK.TRANS64.TRYWAIT P0, [R73+URZ+0x80], R2 ;  /* 0x00008002490075a7 */ /* 0x00232400080011ff */
[----:B----4-:R-:W-:Y:S05]  /*8590*/  @!P0 NANOSLEEP.SYNCS 0x989680 ;  /* 0x009896800000895d */ /* 0x010fea0003900000 */
[----:B------:R-:W4:Y:S02]  /*85a0*/  @!P0 SYNCS.PHASECHK.TRANS64 P0, [R73+URZ+0x80], R2 ;  /* 0x00008002490085a7 */ /* 0x000f2400080010ff */
[----:B----4-:R-:W-:Y:S05]  /*85b0*/  @!P0 BRA `(.L_x_94) ;  /* 0xfffffffc00f08947 */ /* 0x010fea000383ffff */
[----:B------:R-:W-:Y:S05]  /*85c0*/  BRA `(.L_x_93) ;  /* 0xffffffdc00087947 */ /* 0x000fea000383ffff */
.L_x_105:
[----:B--2---:R2:W4:Y:S02]  /*85d0*/  SYNCS.PHASECHK.TRANS64.TRYWAIT P0, [R2+URZ+0x20], R107 ;  /* 0x0000206b020075a7 */ /* 0x00452400080011ff */
[----:B----4-:R-:W-:Y:S05]  /*85e0*/  @!P0 NANOSLEEP.SYNCS 0x989680 ;  /* 0x009896800000895d */ /* 0x010fea0003900000 */
[----:B------:R-:W4:Y:S02]  /*85f0*/  @!P0 SYNCS.PHASECHK.TRANS64 P0, [R2+URZ+0x20], R107 ;  /* 0x0000206b020085a7 */ /* 0x000f2400080010ff */
[----:B----4-:R-:W-:Y:S05]  /*8600*/  @!P0 BRA `(.L_x_105) ;  /* 0xfffffffc00f08947 */ /* 0x010fea000383ffff */
[----:B------:R-:W-:Y:S05]  /*8610*/  BRA `(.L_x_104) ;  /* 0xffffffe400f07947 */ /* 0x000fea000383ffff */
        .weak           $__internal_0_$__cuda_sm10x_tcgen05_guardrail_trap_col_being_dealloced_not_returned_by_alloc
        .type           $__internal_0_$__cuda_sm10x_tcgen05_guardrail_trap_col_being_dealloced_not_returned_by_alloc,@function
        .size           $__internal_0_$__cuda_sm10x_tcgen05_guardrail_trap_col_being_dealloced_not_returned_by_alloc,($__internal_1_$__cuda_sm10x_tcgen05_guardrail_trap_phase_invalid_during_alloc - $__internal_0_$__cuda_sm10x_tcgen05_guardrail_trap_col_being_dealloced_not_returned_by_alloc)
$__internal_0_$__cuda_sm10x_tcgen05_guardrail_trap_col_being_dealloced_not_returned_by_alloc:
[----:B------:R-:W-:Y:S05]  /*8620*/  BPT.TRAP 0x1 ;  /* 0x000000040000795c */ /* 0x000fea0000300000 */
[----:B------:R-:W-:-:S04]  /*8630*/  HFMA2 R3, -RZ, RZ, 0, 0 ;  /* 0x00000000ff037431 */ /* 0x000fc800000001ff */
[----:B------:R-:W-:Y:S05]  /*8640*/  RET.REL.NODEC R2 `(_ZN7cutlass13device_kernelINS_4gemm6kernel13GemmUniversalIN4cute5tupleIJiiiiEEENS1_10collective13CollectiveMmaINS1_35MainloopSm100TmaUmmaWarpSpecializedILi2ELi2ELi4ENS5_IJNS4_1CILi1EEESB_SB_EEEEENS5_IJNSA_ILi128EEENSA_ILi64EEENSA_ILi256EEEEEENS_6half_tENS5_IJlSB_lEEESI_SJ_NS4_8TiledMMAINS4_8MMA_AtomIJNS4_20SM100_MMA_F16BF16_SSISI_SI_fLi128ELi64ELNS4_4UMMA5MajorE0ELSO_0ELNSN_7ScaleInE0ELSP_0EEEEEENS4_6LayoutISC_NS5_IJNSA_ILi0EEEST_ST_EEEEENS5_IJNS4_10UnderscoreESW_SW_EEEEENS4_13SM90_TMA_LOADENS4_14ComposedLayoutINS4_7SwizzleILi3ELi4ELi3EEENS4_18smem_ptr_flag_bitsILi16EEENSS_INS5_IJNSA_ILi8EEESF_EEENS5_IJSF_SB_EEEEEEEvNS4_8identityESZ_S19_vS1A_EENS_8epilogue10collective18CollectiveEpilogueINS1C_23Sm100TmaWarpSpecializedILi3ELi2ELi32ELb1ELb0EEEJSH_NS5_IJNSS_ISE_SB_EENSS_INSA_ILi32EEESB_EEEEESI_SJ_SI_SJ_NS1C_6fusion15FusionCallbacksIS1G_NS1L_17LinearCombinationISI_fSI_fLNS_15FloatRoundStyleE2EEESH_S1K_JEEENS4_5SM1004TMEM4LOAD26SM100_TMEM_LOAD_32dp32b32xESZ_NS10_INS11_ILi2ELi4ELi3EEES14_NSS_INS5_IJS15_S1I_EEENS5_IJS1I_SB_EEEEEEENS4_39AutoVectorizingCopyWithAssumedAlignmentILi128EEENS4_14SM90_TMA_STOREES1Z_S21_S21_EEEvvEEEEvNT_6ParamsE) ;  /* 0xffffff78026c7950 */ /* 0x000fea0003c3ffff */
        .weak           $__internal_1_$__cuda_sm10x_tcgen05_guardrail_trap_phase_invalid_during_alloc
        .type           $__internal_1_$__cuda_sm10x_tcgen05_guardrail_trap_phase_invalid_during_alloc,@function
        .size           $__internal_1_$__cuda_sm10x_tcgen05_guardrail_trap_phase_invalid_during_alloc,($__internal_2_$__cuda_sm10x_tcgen05_guardrail_trap_unallocated_columns_being_dealloced - $__internal_1_$__cuda_sm10x_tcgen05_guardrail_trap_phase_invalid_during_alloc)
$__internal_1_$__cuda_sm10x_tcgen05_guardrail_trap_phase_invalid_during_alloc:
[----:B------:R-:W-:Y:S05]  /*8650*/  BPT.TRAP 0x1 ;  /* 0x000000040000795c */ /* 0x000fea0000300000 */
[----:B------:R-:W-:-:S04]  /*8660*/  MOV R3, 0x0 ;  /* 0x0000000000037802 */ /* 0x000fc80000000f00 */
[----:B------:R-:W-:Y:S05]  /*8670*/  RET.REL.NODEC R2 `(_ZN7cutlass13device_kernelINS_4gemm6kernel13GemmUniversalIN4cute5tupleIJiiiiEEENS1_10collective13CollectiveMmaINS1_35MainloopSm100TmaUmmaWarpSpecializedILi2ELi2ELi4ENS5_IJNS4_1CILi1EEESB_SB_EEEEENS5_IJNSA_ILi128EEENSA_ILi64EEENSA_ILi256EEEEEENS_6half_tENS5_IJlSB_lEEESI_SJ_NS4_8TiledMMAINS4_8MMA_AtomIJNS4_20SM100_MMA_F16BF16_SSISI_SI_fLi128ELi64ELNS4_4UMMA5MajorE0ELSO_0ELNSN_7ScaleInE0ELSP_0EEEEEENS4_6LayoutISC_NS5_IJNSA_ILi0EEEST_ST_EEEEENS5_IJNS4_10UnderscoreESW_SW_EEEEENS4_13SM90_TMA_LOADENS4_14ComposedLayoutINS4_7SwizzleILi3ELi4ELi3EEENS4_18smem_ptr_flag_bitsILi16EEENSS_INS5_IJNSA_ILi8EEESF_EEENS5_IJSF_SB_EEEEEEEvNS4_8identityESZ_S19_vS1A_EENS_8epilogue10collective18CollectiveEpilogueINS1C_23Sm100TmaWarpSpecializedILi3ELi2ELi32ELb1ELb0EEEJSH_NS5_IJNSS_ISE_SB_EENSS_INSA_ILi32EEESB_EEEEESI_SJ_SI_SJ_NS1C_6fusion15FusionCallbacksIS1G_NS1L_17LinearCombinationISI_fSI_fLNS_15FloatRoundStyleE2EEESH_S1K_JEEENS4_5SM1004TMEM4LOAD26SM100_TMEM_LOAD_32dp32b32xESZ_NS10_INS11_ILi2ELi4ELi3EEES14_NSS_INS5_IJS15_S1I_EEENS5_IJS1I_SB_EEEEEEENS4_39AutoVectorizingCopyWithAssumedAlignmentILi128EEENS4_14SM90_TMA_STOREES1Z_S21_S21_EEEvvEEEEvNT_6ParamsE) ;  /* 0xffffff7802607950 */ /* 0x000fea0003c3ffff */
        .weak           $__internal_2_$__cuda_sm10x_tcgen05_guardrail_trap_unallocated_columns_being_dealloced
        .type           $__internal_2_$__cuda_sm10x_tcgen05_guardrail_trap_unallocated_columns_being_dealloced,@function
        .size           $__internal_2_$__cuda_sm10x_tcgen05_guardrail_trap_unallocated_columns_being_dealloced,(.L_x_152 - $__internal_2_$__cuda_sm10x_tcgen05_guardrail_trap_unallocated_columns_being_dealloced)
$__internal_2_$__cuda_sm10x_tcgen05_guardrail_trap_unallocated_columns_being_dealloced:
[----:B------:R-:W-:Y:S05]  /*8680*/  BPT.TRAP 0x1 ;  /* 0x000000040000795c */ /* 0x000fea0000300000 */
[----:B------:R-:W-:-:S04]  /*8690*/  HFMA2 R3, -RZ, RZ, 0, 0 ;  /* 0x00000000ff037431 */ /* 0x000fc800000001ff */
[----:B------:R-:W-:Y:S05]  /*86a0*/  RET.REL.NODEC R2 `(_ZN7cutlass13device_kernelINS_4gemm6kernel13GemmUniversalIN4cute5tupleIJiiiiEEENS1_10collective13CollectiveMmaINS1_35MainloopSm100TmaUmmaWarpSpecializedILi2ELi2ELi4ENS5_IJNS4_1CILi1EEESB_SB_EEEEENS5_IJNSA_ILi128EEENSA_ILi64EEENSA_ILi256EEEEEENS_6half_tENS5_IJlSB_lEEESI_SJ_NS4_8TiledMMAINS4_8MMA_AtomIJNS4_20SM100_MMA_F16BF16_SSISI_SI_fLi128ELi64ELNS4_4UMMA5MajorE0ELSO_0ELNSN_7ScaleInE0ELSP_0EEEEEENS4_6LayoutISC_NS5_IJNSA_ILi0EEEST_ST_EEEEENS5_IJNS4_10UnderscoreESW_SW_EEEEENS4_13SM90_TMA_LOADENS4_14ComposedLayoutINS4_7SwizzleILi3ELi4ELi3EEENS4_18smem_ptr_flag_bitsILi16EEENSS_INS5_IJNSA_ILi8EEESF_EEENS5_IJSF_SB_EEEEEEEvNS4_8identityESZ_S19_vS1A_EENS_8epilogue10collective18CollectiveEpilogueINS1C_23Sm100TmaWarpSpecializedILi3ELi2ELi32ELb1ELb0EEEJSH_NS5_IJNSS_ISE_SB_EENSS_INSA_ILi32EEESB_EEEEESI_SJ_SI_SJ_NS1C_6fusion15FusionCallbacksIS1G_NS1L_17LinearCombinationISI_fSI_fLNS_15FloatRoundStyleE2EEESH_S1K_JEEENS4_5SM1004TMEM4LOAD26SM100_TMEM_LOAD_32dp32b32xESZ_NS10_INS11_ILi2ELi4ELi3EEES14_NSS_INS5_IJS15_S1I_EEENS5_IJS1I_SB_EEEEEEENS4_39AutoVectorizingCopyWithAssumedAlignmentILi128EEENS4_14SM90_TMA_STOREES1Z_S21_S21_EEEvvEEEEvNT_6ParamsE) ;  /* 0xffffff7802547950 */ /* 0x000fea0003c3ffff */
.L_x_151:
[----:B------:R-:W-:-:S00]  /*86b0*/  BRA `(.L_x_151) ;  /* 0xfffffffc00fc7947 */ /* 0x000fc0000383ffff */
[----:B------:R-:W-:-:S00]  /*86c0*/  NOP ;  /* 0x0000000000007918 */ /* 0x000fc00000000000 */
        /* <DEDUP_REMOVED lines=11> */
.L_x_152:


//--------------------- .nv.global.init           --------------------------
	.section	.nv.global.init,"aw",@progbits
.nv.global.init:
	.type		$str$27,@object
	.size		$str$27,($str$28 - $str$27)
$str$27:
        /*0000*/ 	.byte	0x28, 0x61, 0x64, 0x64, 0x72, 0x65, 0x73, 0x73, 0x20, 0x26, 0x20, 0x6d, 0x61, 0x73, 0x6b, 0x29
        /*0010*/ 	.byte	0x20, 0x3d, 0x3d, 0x20, 0x30, 0x00
	.type		$str$28,@object
	.size		$str$28,($str$26 - $str$28)
$str$28:
        /*0016*/ 	.byte	0x2f, 0x74, 0x6d, 0x70, 0x2f, 0x63, 0x75, 0x74, 0x6c, 0x61, 0x73, 0x73, 0x5f, 0x73, 0x77, 0x65
        /*0026*/ 	.byte	0x65, 0x70, 0x5f, 0x73, 0x72, 0x63, 0x2f, 0x69, 0x6e, 0x63, 0x6c, 0x75, 0x64, 0x65, 0x2f, 0x63
        /*0036*/ 	.byte	0x75, 0x74, 0x65, 0x2f, 0x70, 0x6f, 0x69, 0x6e, 0x74, 0x65, 0x72, 0x5f, 0x66, 0x6c, 0x61, 0x67
        /*0046*/ 	.byte	0x67, 0x65, 0x64, 0x2e, 0x68, 0x70, 0x70, 0x00
	.type		$str$26,@object
	.size		$str$26,($str$25 - $str$26)
$str$26:
        /*004e*/ 	.byte	0x2f, 0x74, 0x6d, 0x70, 0x2f, 0x63, 0x75, 0x74, 0x6c, 0x61, 0x73, 0x73, 0x5f, 0x73, 0x77, 0x65
        /*005e*/ 	.byte	0x65, 0x70, 0x5f, 0x73, 0x72, 0x63, 0x2f, 0x69, 0x6e, 0x63, 0x6c, 0x75, 0x64, 0x65, 0x2f, 0x63
        /*006e*/ 	.byte	0x75, 0x74, 0x65, 0x2f, 0x61, 0x74, 0x6f, 0x6d, 0x2f, 0x63, 0x6f, 0x70, 0x79, 0x5f, 0x74, 0x72
        /*007e*/ 	.byte	0x61, 0x69, 0x74, 0x73, 0x5f, 0x73, 0x6d, 0x31, 0x30, 0x30, 0x2e, 0x68, 0x70, 0x70, 0x00
	.type		$str$25,@object
	.size		$str$25,(__unnamed_1 - $str$25)
$str$25:
        /*008d*/ 	.byte	0x28, 0x28, 0x75, 0x69, 0x6e, 0x74, 0x33, 0x32, 0x5f, 0x74, 0x28, 0x74, 0x68, 0x72, 0x65, 0x61
        /*009d*/ 	.byte	0x64, 0x49, 0x64, 0x78, 0x2e, 0x78, 0x29, 0x20, 0x2f, 0x20, 0x33, 0x32, 0x29, 0x20, 0x25, 0x20
        /*00ad*/ 	.byte	0x34, 0x29, 0x20, 0x3d, 0x3d, 0x20, 0x28, 0x28, 0x28, 0x74, 0x6d, 0x65, 0x6d, 0x5f, 0x61, 0x64
        /*00bd*/ 	.byte	0x64, 0x72, 0x20, 0x3e, 0x3e, 0x20, 0x31, 0x36, 0x29, 0x20, 0x2f, 0x20, 0x33, 0x32, 0x29, 0x20
        /*00cd*/ 	.byte	0x25, 0x20, 0x34, 0x29, 0x00
	.type		__unnamed_1,@object
	.size		__unnamed_1,(__unnamed_2 - __unnamed_1)
__unnamed_1:
        /*00d2*/ 	.byte	0x61, 0x75, 0x74, 0x6f, 0x20, 0x63, 0x75, 0x74, 0x65, 0x3a, 0x3a, 0x61, 0x73, 0x5f, 0x70, 0x6f
        /* <DEDUP_REMOVED lines=24> */
        /*0262*/ 	.byte	0x3e, 0x3e, 0x3e, 0x3e, 0x5d, 0x00
	.type		__unnamed_2,@object
	.size		__unnamed_2,(.L_2 - __unnamed_2)
__unnamed_2:
        /* <DEDUP_REMOVED lines=42> */
        /*0508*/ 	.byte	0x3e, 0x3e, 0x5d, 0x00
.L_2:


//--------------------- .nv.shared._ZN7cutlass13device_kernelINS_4gemm6kernel13GemmUniversalIN4cute5tupleIJiiiiEEENS1_10collective13CollectiveMmaINS1_35MainloopSm100TmaUmmaWarpSpecializedILi2ELi2ELi4ENS5_IJNS4_1CILi1EEESB_SB_EEEEENS5_IJNSA_ILi128EEENSA_ILi64EEENSA_ILi256EEEEEENS_6half_tENS5_IJlSB_lEEESI_SJ_NS4_8TiledMMAINS4_8MMA_AtomIJNS4_20SM100_MMA_F16BF16_SSISI_SI_fLi128ELi64ELNS4_4UMMA5MajorE0ELSO_0ELNSN_7ScaleInE0ELSP_0EEEEEENS4_6LayoutISC_NS5_IJNSA_ILi0EEEST_ST_EEEEENS5_IJNS4_10UnderscoreESW_SW_EEEEENS4_13SM90_TMA_LOADENS4_14ComposedLayoutINS4_7SwizzleILi3ELi4ELi3EEENS4_18smem_ptr_flag_bitsILi16EEENSS_INS5_IJNSA_ILi8EEESF_EEENS5_IJSF_SB_EEEEEEEvNS4_8identityESZ_S19_vS1A_EENS_8epilogue10collective18CollectiveEpilogueINS1C_23Sm100TmaWarpSpecializedILi3ELi2ELi32ELb1ELb0EEEJSH_NS5_IJNSS_ISE_SB_EENSS_INSA_ILi32EEESB_EEEEESI_SJ_SI_SJ_NS1C_6fusion15FusionCallbacksIS1G_NS1L_17LinearCombinationISI_fSI_fLNS_15FloatRoundStyleE2EEESH_S1K_JEEENS4_5SM1004TMEM4LOAD26SM100_TMEM_LOAD_32dp32b32xESZ_NS10_INS11_ILi2ELi4ELi3EEES14_NSS_INS5_IJS15_S1I_EEENS5_IJS1I_SB_EEEEEEENS4_39AutoVectorizingCopyWithAssumedAlignmentILi128EEENS4_14SM90_TMA_STOREES1Z_S21_S21_EEEvvEEEEvNT_6ParamsE --------------------------
	.section	.nv.shared._ZN7cutlass13device_kernelINS_4gemm6kernel13GemmUniversalIN4cute5tupleIJiiiiEEENS1_10collective13CollectiveMmaINS1_35MainloopSm100TmaUmmaWarpSpecializedILi2ELi2ELi4ENS5_IJNS4_1CILi1EEESB_SB_EEEEENS5_IJNSA_ILi128EEENSA_ILi64EEENSA_ILi256EEEEEENS_6half_tENS5_IJlSB_lEEESI_SJ_NS4_8TiledMMAINS4_8MMA_AtomIJNS4_20SM100_MMA_F16BF16_SSISI_SI_fLi128ELi64ELNS4_4UMMA5MajorE0ELSO_0ELNSN_7ScaleInE0ELSP_0EEEEEENS4_6LayoutISC_NS5_IJNSA_ILi0EEEST_ST_EEEEENS5_IJNS4_10UnderscoreESW_SW_EEEEENS4_13SM90_TMA_LOADENS4_14ComposedLayoutINS4_7SwizzleILi3ELi4ELi3EEENS4_18smem_ptr_flag_bitsILi16EEENSS_INS5_IJNSA_ILi8EEESF_EEENS5_IJSF_SB_EEEEEEEvNS4_8identityESZ_S19_vS1A_EENS_8epilogue10collective18CollectiveEpilogueINS1C_23Sm100TmaWarpSpecializedILi3ELi2ELi32ELb1ELb0EEEJSH_NS5_IJNSS_ISE_SB_EENSS_INSA_ILi32EEESB_EEEEESI_SJ_SI_SJ_NS1C_6fusion15FusionCallbacksIS1G_NS1L_17LinearCombinationISI_fSI_fLNS_15FloatRoundStyleE2EEESH_S1K_JEEENS4_5SM1004TMEM4LOAD26SM100_TMEM_LOAD_32dp32b32xESZ_NS10_INS11_ILi2ELi4ELi3EEES14_NSS_INS5_IJS15_S1I_EEENS5_IJS1I_SB_EEEEEEENS4_39AutoVectorizingCopyWithAssumedAlignmentILi128EEENS4_14SM90_TMA_STOREES1Z_S21_S21_EEEvvEEEEvNT_6ParamsE,"aw",@nobits
	.sectionflags	@""
	.align	16
	.zero		1024


//--------------------- .nv.shared.reserved.0     --------------------------
	.section	.nv.shared.reserved.0,"aw",@nobits
	.weak		__nv_reservedSMEM_offset_0_alias
	.size		__nv_reservedSMEM_offset_0_alias, 0, 64
	.other		__nv_reservedSMEM_offset_0_alias,@"STO_CUDA_RESERVED_SHARED STV_DEFAULT"
__nv_reservedSMEM_offset_0_alias:
	.zero		0
.nv.shared.reserved.0:
	.zero		64
	.weak		__nv_reservedSMEM_tcgen05_partition
	.type		__nv_reservedSMEM_tcgen05_partition,@object
	.size		__nv_reservedSMEM_tcgen05_partition,(.L_0 - __nv_reservedSMEM_tcgen05_partition)
__nv_reservedSMEM_tcgen05_partition:
	.zero		32
.L_0:


//--------------------- .nv.global                --------------------------
	.section	.nv.global,"aw",@nobits
.nv.global:
	.type		_ZN39_INTERNAL_13afd0dd_4_k_cu_dcc4666c_37104cute1_E,@object
	.size		_ZN39_INTERNAL_13afd0dd_4_k_cu_dcc4666c_37104cute1_E,(_ZN39_INTERNAL_13afd0dd_4_k_cu_dcc4666c_37104cuda3std3__45__cpo6cbeginE - _ZN39_INTERNAL_13afd0dd_4_k_cu_dcc4666c_37104cute1_E)
_ZN39_INTERNAL_13afd0dd_4_k_cu_dcc4666c_37104cute1_E:
	.zero		1
	.type		_ZN39_INTERNAL_13afd0dd_4_k_cu_dcc4666c_37104cuda3std3__45__cpo6cbeginE,@object
	.size		_ZN39_INTERNAL_13afd0dd_4_k_cu_dcc4666c_37104cuda3std3__45__cpo6cbeginE,(_ZN39_INTERNAL_13afd0dd_4_k_cu_dcc4666c_37104cuda3std3__48in_placeE - _ZN39_INTERNAL_13afd0dd_4_k_cu_dcc4666c_37104cuda3std3__45__cpo6cbeginE)
_ZN39_INTERNAL_13afd0dd_4_k_cu_dcc4666c_37104cuda3std3__45__cpo6cbeginE:
	.zero		1
	.type		_ZN39_INTERNAL_13afd0dd_4_k_cu_dcc4666c_37104cuda3std3__48in_placeE,@object
	.size		_ZN39_INTERNAL_13afd0dd_4_k_cu_dcc4666c_37104cuda3std3__48in_placeE,(_ZN39_INTERNAL_13afd0dd_4_k_cu_dcc4666c_37104cuda3std6ranges3__45__cpo9iter_moveE - _ZN39_INTERNAL_13afd0dd_4_k_cu_dcc4666c_37104cuda3std3__48in_placeE)
_ZN39_INTERNAL_13afd0dd_4_k_cu_dcc4666c_37104cuda3std3__48in_placeE:
	.zero		1
	.type		_ZN39_INTERNAL_13afd0dd_4_k_cu_dcc4666c_37104cuda3std6ranges3__45__cpo9iter_moveE,@object
	.size		_ZN39_INTERNAL_13afd0dd_4_k_cu_dcc4666c_37104cuda3std6ranges3__45__cpo9iter_moveE,(_ZN39_INTERNAL_13afd0dd_4_k_cu_dcc4666c_37104cuda3std3__45__cpo5beginE - _ZN39_INTERNAL_13afd0dd_4_k_cu_dcc4666c_37104cuda3std6ranges3__45__cpo9iter_moveE)
_ZN39_INTERNAL_13afd0dd_4_k_cu_dcc4666c_37104cuda3std6ranges3__45__cpo9iter_moveE:
	.zero		1
	.type		_ZN39_INTERNAL_13afd0dd_4_k_cu_dcc4666c_37104cuda3std3__45__cpo5beginE,@object
	.size		_ZN39_INTERNAL_13afd0dd_4_k_cu_dcc4666c_37104cuda3std3__45__cpo5beginE,(_ZN39_INTERNAL_13afd0dd_4_k_cu_dcc4666c_37104cuda3std3__441_GLOBAL__N__13afd0dd_4_k_cu_dcc4666c_37106ignoreE - _ZN39_INTERNAL_13afd0dd_4_k_cu_dcc4666c_37104cuda3std3__45__cpo5beginE)
_ZN39_INTERNAL_13afd0dd_4_k_cu_dcc4666c_37104cuda3std3__45__cpo5beginE:
	.zero		1
	.type		_ZN39_INTERNAL_13afd0dd_4_k_cu_dcc4666c_37104cuda3std3__441_GLOBAL__N__13afd0dd_4_k_cu_dcc4666c_37106ignoreE,@object
	.size		_ZN39_INTERNAL_13afd0dd_4_k_cu_dcc4666c_37104cuda3std3__441_GLOBAL__N__13afd0dd_4_k_cu_dcc4666c_37106ignoreE,(_ZN39_INTERNAL_13afd0dd_4_k_cu_dcc4666c_37104cute7productE - _ZN39_INTERNAL_13afd0dd_4_k_cu_dcc4666c_37104cuda3std3__441_GLOBAL__N__13afd0dd_4_k_cu_dcc4666c_37106ignoreE)
_ZN39_INTERNAL_13afd0dd_4_k_cu_dcc4666c_37104cuda3std3__441_GLOBAL__N__13afd0dd_4_k_cu_dcc4666c_37106ignoreE:
	.zero		1
	.type		_ZN39_INTERNAL_13afd0dd_4_k_cu_dcc4666c_37104cute7productE,@object
	.size		_ZN39_INTERNAL_13afd0dd_4_k_cu_dcc4666c_37104cute7productE,(_ZN39_INTERNAL_13afd0dd_4_k_cu_dcc4666c_37104cuda3std3__45__cpo3endE - _ZN39_INTERNAL_13afd0dd_4_k_cu_dcc4666c_37104cute7productE)
_ZN39_INTERNAL_13afd0dd_4_k_cu_dcc4666c_37104cute7productE:
	.zero		1
	.type		_ZN39_INTERNAL_13afd0dd_4_k_cu_dcc4666c_37104cuda3std3__45__cpo3endE,@object
	.size		_ZN39_INTERNAL_13afd0dd_4_k_cu_dcc4666c_37104cuda3std3__45__cpo3endE,(_ZN39_INTERNAL_13afd0dd_4_k_cu_dcc4666c_37104cuda3std3__419piecewise_constructE - _ZN39_INTERNAL_13afd0dd_4_k_cu_dcc4666c_37104cuda3std3__45__cpo3endE)
_ZN39_INTERNAL_13afd0dd_4_k_cu_dcc4666c_37104cuda3std3__45__cpo3endE:
	.zero		1
	.type		_ZN39_INTERNAL_13afd0dd_4_k_cu_dcc4666c_37104cuda3std3__419piecewise_constructE,@object
	.size		_ZN39_INTERNAL_13afd0dd_4_k_cu_dcc4666c_37104cuda3std3__419piecewise_constructE,(_ZN39_INTERNAL_13afd0dd_4_k_cu_dcc4666c_37104cuda3std3__45__cpo4cendE - _ZN39_INTERNAL_13afd0dd_4_k_cu_dcc4666c_37104cuda3std3__419piecewise_constructE)
_ZN39_INTERNAL_13afd0dd_4_k_cu_dcc4666c_37104cuda3std3__419piecewise_constructE:
	.zero		1
	.type		_ZN39_INTERNAL_13afd0dd_4_k_cu_dcc4666c_37104cuda3std3__45__cpo4cendE,@object
	.size		_ZN39_INTERNAL_13afd0dd_4_k_cu_dcc4666c_37104cuda3std3__45__cpo4cendE,(_ZN39_INTERNAL_13afd0dd_4_k_cu_dcc4666c_37104cuda3std6ranges3__45__cpo4swapE - _ZN39_INTERNAL_13afd0dd_4_k_cu_dcc4666c_37104cuda3std3__45__cpo4cendE)
_ZN39_INTERNAL_13afd0dd_4_k_cu_dcc4666c_37104cuda3std3__45__cpo4cendE:
	.zero		1
	.type		_ZN39_INTERNAL_13afd0dd_4_k_cu_dcc4666c_37104cuda3std6ranges3__45__cpo4swapE,@object
	.size		_ZN39_INTERNAL_13afd0dd_4_k_cu_dcc4666c_37104cuda3std6ranges3__45__cpo4swapE,(.L_10 - _ZN39_INTERNAL_13afd0dd_4_k_cu_dcc4666c_37104cuda3std6ranges3__45__cpo4swapE)
_ZN39_INTERNAL_13afd0dd_4_k_cu_dcc4666c_37104cuda3std6ranges3__45__cpo4swapE:
	.zero		1
.L_10:


//--------------------- .nv.constant0._ZN7cutlass13device_kernelINS_4gemm6kernel13GemmUniversalIN4cute5tupleIJiiiiEEENS1_10collective13CollectiveMmaINS1_35MainloopSm100TmaUmmaWarpSpecializedILi2ELi2ELi4ENS5_IJNS4_1CILi1EEESB_SB_EEEEENS5_IJNSA_ILi128EEENSA_ILi64EEENSA_ILi256EEEEEENS_6half_tENS5_IJlSB_lEEESI_SJ_NS4_8TiledMMAINS4_8MMA_AtomIJNS4_20SM100_MMA_F16BF16_SSISI_SI_fLi128ELi64ELNS4_4UMMA5MajorE0ELSO_0ELNSN_7ScaleInE0ELSP_0EEEEEENS4_6LayoutISC_NS5_IJNSA_ILi0EEEST_ST_EEEEENS5_IJNS4_10UnderscoreESW_SW_EEEEENS4_13SM90_TMA_LOADENS4_14ComposedLayoutINS4_7SwizzleILi3ELi4ELi3EEENS4_18smem_ptr_flag_bitsILi16EEENSS_INS5_IJNSA_ILi8EEESF_EEENS5_IJSF_SB_EEEEEEEvNS4_8identityESZ_S19_vS1A_EENS_8epilogue10collective18CollectiveEpilogueINS1C_23Sm100TmaWarpSpecializedILi3ELi2ELi32ELb1ELb0EEEJSH_NS5_IJNSS_ISE_SB_EENSS_INSA_ILi32EEESB_EEEEESI_SJ_SI_SJ_NS1C_6fusion15FusionCallbacksIS1G_NS1L_17LinearCombinationISI_fSI_fLNS_15FloatRoundStyleE2EEESH_S1K_JEEENS4_5SM1004TMEM4LOAD26SM100_TMEM_LOAD_32dp32b32xESZ_NS10_INS11_ILi2ELi4ELi3EEES14_NSS_INS5_IJS15_S1I_EEENS5_IJS1I_SB_EEEEEEENS4_39AutoVectorizingCopyWithAssumedAlignmentILi128EEENS4_14SM90_TMA_STOREES1Z_S21_S21_EEEvvEEEEvNT_6ParamsE --------------------------
	.section	.nv.constant0._ZN7cutlass13device_kernelINS_4gemm6kernel13GemmUniversalIN4cute5tupleIJiiiiEEENS1_10collective13CollectiveMmaINS1_35MainloopSm100TmaUmmaWarpSpecializedILi2ELi2ELi4ENS5_IJNS4_1CILi1EEESB_SB_EEEEENS5_IJNSA_ILi128EEENSA_ILi64EEENSA_ILi256EEEEEENS_6half_tENS5_IJlSB_lEEESI_SJ_NS4_8TiledMMAINS4_8MMA_AtomIJNS4_20SM100_MMA_F16BF16_SSISI_SI_fLi128ELi64ELNS4_4UMMA5MajorE0ELSO_0ELNSN_7ScaleInE0ELSP_0EEEEEENS4_6LayoutISC_NS5_IJNSA_ILi0EEEST_ST_EEEEENS5_IJNS4_10UnderscoreESW_SW_EEEEENS4_13SM90_TMA_LOADENS4_14ComposedLayoutINS4_7SwizzleILi3ELi4ELi3EEENS4_18smem_ptr_flag_bitsILi16EEENSS_INS5_IJNSA_ILi8EEESF_EEENS5_IJSF_SB_EEEEEEEvNS4_8identityESZ_S19_vS1A_EENS_8epilogue10collective18CollectiveEpilogueINS1C_23Sm100TmaWarpSpecializedILi3ELi2ELi32ELb1ELb0EEEJSH_NS5_IJNSS_ISE_SB_EENSS_INSA_ILi32EEESB_EEEEESI_SJ_SI_SJ_NS1C_6fusion15FusionCallbacksIS1G_NS1L_17LinearCombinationISI_fSI_fLNS_15FloatRoundStyleE2EEESH_S1K_JEEENS4_5SM1004TMEM4LOAD26SM100_TMEM_LOAD_32dp32b32xESZ_NS10_INS11_ILi2ELi4ELi3EEES14_NSS_INS5_IJS15_S1I_EEENS5_IJS1I_SB_EEEEEEENS4_39AutoVectorizingCopyWithAssumedAlignmentILi128EEENS4_14SM90_TMA_STOREES1Z_S21_S21_EEEvvEEEEvNT_6ParamsE,"a",@progbits
	.sectionflags	@""
	.align	4
.nv.constant0._ZN7cutlass13device_kernelINS_4gemm6kernel13GemmUniversalIN4cute5tupleIJiiiiEEENS1_10collective13CollectiveMmaINS1_35MainloopSm100TmaUmmaWarpSpecializedILi2ELi2ELi4ENS5_IJNS4_1CILi1EEESB_SB_EEEEENS5_IJNSA_ILi128EEENSA_ILi64EEENSA_ILi256EEEEEENS_6half_tENS5_IJlSB_lEEESI_SJ_NS4_8TiledMMAINS4_8MMA_AtomIJNS4_20SM100_MMA_F16BF16_SSISI_SI_fLi128ELi64ELNS4_4UMMA5MajorE0ELSO_0ELNSN_7ScaleInE0ELSP_0EEEEEENS4_6LayoutISC_NS5_IJNSA_ILi0EEEST_ST_EEEEENS5_IJNS4_10UnderscoreESW_SW_EEEEENS4_13SM90_TMA_LOADENS4_14ComposedLayoutINS4_7SwizzleILi3ELi4ELi3EEENS4_18smem_ptr_flag_bitsILi16EEENSS_INS5_IJNSA_ILi8EEESF_EEENS5_IJSF_SB_EEEEEEEvNS4_8identityESZ_S19_vS1A_EENS_8epilogue10collective18CollectiveEpilogueINS1C_23Sm100TmaWarpSpecializedILi3ELi2ELi32ELb1ELb0EEEJSH_NS5_IJNSS_ISE_SB_EENSS_INSA_ILi32EEESB_EEEEESI_SJ_SI_SJ_NS1C_6fusion15FusionCallbacksIS1G_NS1L_17LinearCombinationISI_fSI_fLNS_15FloatRoundStyleE2EEESH_S1K_JEEENS4_5SM1004TMEM4LOAD26SM100_TMEM_LOAD_32dp32b32xESZ_NS10_INS11_ILi2ELi4ELi3EEES14_NSS_INS5_IJS15_S1I_EEENS5_IJS1I_SB_EEEEEEENS4_39AutoVectorizingCopyWithAssumedAlignmentILi128EEENS4_14SM90_TMA_STOREES1Z_S21_S21_EEEvvEEEEvNT_6ParamsE:
	.zero		2944


//--------------------- SYMBOLS --------------------------

	.type		.nv.reservedSmem.offset0,@object
	.size		.nv.reservedSmem.offset0,0x4
	.type		.nv.reservedSmem.cap,@object
	.size		.nv.reservedSmem.cap,0x4
	.type		__assertfail,@function
